// auto-generated by cutlass_sweep.conv — config: {"arch": "sm_90", "cluster_m": 2, "cluster_n": 1, "conv_kind": "fprop", "dtype": "fp16", "ndim": 2, "tile_k": 32, "tile_m": 64, "tile_n": 128}
#include "cutlass/cutlass.h"
#include "cute/tensor.hpp"
#include "cutlass/kernel_hardware_info.hpp"
#include "cutlass/conv/convolution.h"
#include "cutlass/conv/dispatch_policy.hpp"
#include "cutlass/conv/collective/collective_builder.hpp"
#include "cutlass/conv/kernel/conv_universal.hpp"
#include "cutlass/conv/device/conv_universal_adapter.hpp"
#include "cutlass/epilogue/collective/collective_builder.hpp"

using namespace cute;
using Elem = cutlass::half_t;
using Acc  = float;
using LayoutAB = cutlass::layout::TensorNHWC;
using LayoutC  = cutlass::layout::TensorNHWC;
constexpr auto ConvOp = cutlass::conv::Operator::kFprop;
using TileShape    = Shape<_64, _128, Shape<_32>>;
using ClusterShape = Shape<_2, _1, _1>;

using CollectiveEpilogue = typename cutlass::epilogue::collective::CollectiveBuilder<
    cutlass::arch::Sm90, cutlass::arch::OpClassTensorOp,
    TileShape, ClusterShape,
    cutlass::epilogue::collective::EpilogueTileAuto,
    Acc, Acc,
    Elem, LayoutC, 128 / cutlass::sizeof_bits<Elem>::value,
    Elem, LayoutC, 128 / cutlass::sizeof_bits<Elem>::value,
    cutlass::epilogue::collective::EpilogueScheduleAuto
  >::CollectiveOp;

using CollectiveMainloop = typename cutlass::conv::collective::CollectiveBuilder<
    cutlass::arch::Sm90, cutlass::arch::OpClassTensorOp, ConvOp,
    Elem, LayoutAB, 128 / cutlass::sizeof_bits<Elem>::value,
    Elem, LayoutAB, 128 / cutlass::sizeof_bits<Elem>::value,
    Acc,
    TileShape, ClusterShape,
    cutlass::conv::collective::StageCountAutoCarveout<
        static_cast<int>(sizeof(typename CollectiveEpilogue::SharedStorage))>,
    cutlass::conv::collective::KernelScheduleAuto
  >::CollectiveOp;

using ProblemShape = cutlass::conv::ConvProblemShape<
    ConvOp, CollectiveMainloop::DispatchPolicy::NumSpatialDimensions>;
using ConvKernel = cutlass::conv::kernel::ConvUniversal<
    ProblemShape, CollectiveMainloop, CollectiveEpilogue>;
using Conv = cutlass::conv::device::ConvUniversalAdapter<ConvKernel>;

auto* _anchor = &cutlass::device_kernel<ConvKernel>;


// ===== COMPILED SASS (sm_90a) =====

	.target	sm_90a

	.elftype	@"ET_EXEC"


//--------------------- .note.nv.tkinfo           --------------------------
	.section	.note.nv.tkinfo,"",@"SHT_NOTE"
	.sectionflags	@"SHF_NOTE_NV_TKINFO"
	.tkinfo
        /*0018*/ 	.word	0x00000002
        /*0030*/ 	.string	""
        /*0030*/ 	.string	"ptxas"
        /*0030*/ 	.string	"Cuda compilation tools, release 13.0, V13.0.88"
        /*0030*/ 	.string	"Build cuda_13.0.r13.0/compiler.36424714_0"
        /*0030*/ 	.string	"-arch sm_90a -m 64 "



//--------------------- .note.nv.cuinfo           --------------------------
	.section	.note.nv.cuinfo,"",@"SHT_NOTE"
	.sectionflags	@"SHF_NOTE_NV_CUINFO"
        /*0018*/ 	.short	0x0002
        /*001a*/ 	.short	0x005a
        /*001c*/ 	.short	0x0082
	.zero		2


//--------------------- .nv.info                  --------------------------
	.section	.nv.info,"",@"SHT_CUDA_INFO"
	.align	4


	//----- nvinfo : EIATTR_REGCOUNT
	.align		4
        /*0000*/ 	.byte	0x04, 0x2f
        /*0002*/ 	.short	(.L_12 - .L_11)
	.align		4
.L_11:
        /*0004*/ 	.word	index@(_ZN7cutlass13device_kernelINS_4conv6kernel13ConvUniversalINS1_16ConvProblemShapeILNS1_8OperatorE0ELi2EEENS1_10collective14CollectiveConvINS1_46MainloopSm90TmaGmmaWarpSpecializedImplicitGemmILS5_0ELi18ELi2EN4cute5tupleIJNSA_1CILi2EEENSC_ILi1EEESE_EEENS1_36KernelImplicitTmaWarpSpecializedSm90ELi1EEENSB_IJNSC_ILi64EEENSC_ILi128EEENSB_IJNSC_ILi32EEEEEEEEENS_6half_tESN_NSA_8TiledMMAINSA_8MMA_AtomIJNSA_4SM904GMMA26MMA_64x128x16_F32F16F16_SSILNSR_5MajorE0ELST_0ELNSR_7ScaleInE1ELSU_1EEEEEENSA_6LayoutINSB_IJSE_SE_SE_EEENSB_IJNSC_ILi0EEESZ_SZ_EEEEENSB_IJNSA_10UnderscoreES12_S12_EEEEENS7_6detail26Sm90ImplicitGemmTileTraitsINSA_20SM90_TMA_LOAD_IM2COLENSA_14ComposedLayoutINSA_7SwizzleILi2ELi4ELi3EEENSA_18smem_ptr_flag_bitsILi16EEENSX_INSB_IJNSB_IJNSC_ILi8EEES1D_EEENSB_IJSK_SE_EEENSB_IJSE_NSC_ILi18EEEEEEEEENSB_IJNSB_IJSK_NSC_ILi256EEEEEENSB_IJSE_SZ_EEENSB_IJSZ_NSC_ILi2048EEEEEEEEEEEEEvEENS16_INSA_23SM90_TMA_LOAD_MULTICASTENS18_IS1A_S1C_NSX_INSB_IJNSB_IJS1D_NSC_ILi16EEEEEES1F_S1H_EEENSB_IJS1K_S1L_NSB_IJSZ_NSC_ILi4096EEEEEEEEEEEEEvEEEENS_8epilogue10collective6detail29Sm90TmaWarpSpecializedAdapterINS24_15DefaultEpilogueISN_NSB_IJNSB_IJlllEEESE_SZ_EEES29_NS23_6thread17LinearCombinationISN_Li1EffLNS2A_9ScaleType4KindE0ELNS_15FloatRoundStyleE2ESN_EENS_4gemm15EpilogueDefaultEEEEEvvEEEEvNT_6ParamsE)
        /*0008*/ 	.word	0x0000005a


	//----- nvinfo : EIATTR_FRAME_SIZE
	.align		4
.L_12:
        /*000c*/ 	.byte	0x04, 0x11
        /*000e*/ 	.short	(.L_14 - .L_13)
	.align		4
.L_13:
        /*0010*/ 	.word	index@(_ZN7cutlass13device_kernelINS_4conv6kernel13ConvUniversalINS1_16ConvProblemShapeILNS1_8OperatorE0ELi2EEENS1_10collective14CollectiveConvINS1_46MainloopSm90TmaGmmaWarpSpecializedImplicitGemmILS5_0ELi18ELi2EN4cute5tupleIJNSA_1CILi2EEENSC_ILi1EEESE_EEENS1_36KernelImplicitTmaWarpSpecializedSm90ELi1EEENSB_IJNSC_ILi64EEENSC_ILi128EEENSB_IJNSC_ILi32EEEEEEEEENS_6half_tESN_NSA_8TiledMMAINSA_8MMA_AtomIJNSA_4SM904GMMA26MMA_64x128x16_F32F16F16_SSILNSR_5MajorE0ELST_0ELNSR_7ScaleInE1ELSU_1EEEEEENSA_6LayoutINSB_IJSE_SE_SE_EEENSB_IJNSC_ILi0EEESZ_SZ_EEEEENSB_IJNSA_10UnderscoreES12_S12_EEEEENS7_6detail26Sm90ImplicitGemmTileTraitsINSA_20SM90_TMA_LOAD_IM2COLENSA_14ComposedLayoutINSA_7SwizzleILi2ELi4ELi3EEENSA_18smem_ptr_flag_bitsILi16EEENSX_INSB_IJNSB_IJNSC_ILi8EEES1D_EEENSB_IJSK_SE_EEENSB_IJSE_NSC_ILi18EEEEEEEEENSB_IJNSB_IJSK_NSC_ILi256EEEEEENSB_IJSE_SZ_EEENSB_IJSZ_NSC_ILi2048EEEEEEEEEEEEEvEENS16_INSA_23SM90_TMA_LOAD_MULTICASTENS18_IS1A_S1C_NSX_INSB_IJNSB_IJS1D_NSC_ILi16EEEEEES1F_S1H_EEENSB_IJS1K_S1L_NSB_IJSZ_NSC_ILi4096EEEEEEEEEEEEEvEEEENS_8epilogue10collective6detail29Sm90TmaWarpSpecializedAdapterINS24_15DefaultEpilogueISN_NSB_IJNSB_IJlllEEESE_SZ_EEES29_NS23_6thread17LinearCombinationISN_Li1EffLNS2A_9ScaleType4KindE0ELNS_15FloatRoundStyleE2ESN_EENS_4gemm15EpilogueDefaultEEEEEvvEEEEvNT_6ParamsE)
        /*0014*/ 	.word	0x00000000


	//----- nvinfo : EIATTR_MIN_STACK_SIZE
	.align		4
.L_14:
        /*0018*/ 	.byte	0x04, 0x12
        /*001a*/ 	.short	(.L_16 - .L_15)
	.align		4
.L_15:
        /*001c*/ 	.word	index@(_ZN7cutlass13device_kernelINS_4conv6kernel13ConvUniversalINS1_16ConvProblemShapeILNS1_8OperatorE0ELi2EEENS1_10collective14CollectiveConvINS1_46MainloopSm90TmaGmmaWarpSpecializedImplicitGemmILS5_0ELi18ELi2EN4cute5tupleIJNSA_1CILi2EEENSC_ILi1EEESE_EEENS1_36KernelImplicitTmaWarpSpecializedSm90ELi1EEENSB_IJNSC_ILi64EEENSC_ILi128EEENSB_IJNSC_ILi32EEEEEEEEENS_6half_tESN_NSA_8TiledMMAINSA_8MMA_AtomIJNSA_4SM904GMMA26MMA_64x128x16_F32F16F16_SSILNSR_5MajorE0ELST_0ELNSR_7ScaleInE1ELSU_1EEEEEENSA_6LayoutINSB_IJSE_SE_SE_EEENSB_IJNSC_ILi0EEESZ_SZ_EEEEENSB_IJNSA_10UnderscoreES12_S12_EEEEENS7_6detail26Sm90ImplicitGemmTileTraitsINSA_20SM90_TMA_LOAD_IM2COLENSA_14ComposedLayoutINSA_7SwizzleILi2ELi4ELi3EEENSA_18smem_ptr_flag_bitsILi16EEENSX_INSB_IJNSB_IJNSC_ILi8EEES1D_EEENSB_IJSK_SE_EEENSB_IJSE_NSC_ILi18EEEEEEEEENSB_IJNSB_IJSK_NSC_ILi256EEEEEENSB_IJSE_SZ_EEENSB_IJSZ_NSC_ILi2048EEEEEEEEEEEEEvEENS16_INSA_23SM90_TMA_LOAD_MULTICASTENS18_IS1A_S1C_NSX_INSB_IJNSB_IJS1D_NSC_ILi16EEEEEES1F_S1H_EEENSB_IJS1K_S1L_NSB_IJSZ_NSC_ILi4096EEEEEEEEEEEEEvEEEENS_8epilogue10collective6detail29Sm90TmaWarpSpecializedAdapterINS24_15DefaultEpilogueISN_NSB_IJNSB_IJlllEEESE_SZ_EEES29_NS23_6thread17LinearCombinationISN_Li1EffLNS2A_9ScaleType4KindE0ELNS_15FloatRoundStyleE2ESN_EENS_4gemm15EpilogueDefaultEEEEEvvEEEEvNT_6ParamsE)
        /*0020*/ 	.word	0x00000000
.L_16:


//--------------------- .nv.compat                --------------------------
	.section	.nv.compat,"",@"SHT_CUDA_COMPAT_INFO"
	.align	4
        /*0000*/ 	.byte	0x02, 0x09, 0x01, 0x00, 0x02, 0x02, 0x04, 0x00, 0x02, 0x05, 0x05, 0x00, 0x03, 0x07, 0x01, 0x01
        /*0010*/ 	.byte	0x02, 0x03, 0x01, 0x00, 0x02, 0x06, 0x01, 0x00, 0x04, 0x0b, 0x08, 0x00, 0x00, 0x00, 0x00, 0x00
        /*0020*/ 	.byte	0x00, 0x00, 0x00, 0x00


//--------------------- .nv.info._ZN7cutlass13device_kernelINS_4conv6kernel13ConvUniversalINS1_16ConvProblemShapeILNS1_8OperatorE0ELi2EEENS1_10collective14CollectiveConvINS1_46MainloopSm90TmaGmmaWarpSpecializedImplicitGemmILS5_0ELi18ELi2EN4cute5tupleIJNSA_1CILi2EEENSC_ILi1EEESE_EEENS1_36KernelImplicitTmaWarpSpecializedSm90ELi1EEENSB_IJNSC_ILi64EEENSC_ILi128EEENSB_IJNSC_ILi32EEEEEEEEENS_6half_tESN_NSA_8TiledMMAINSA_8MMA_AtomIJNSA_4SM904GMMA26MMA_64x128x16_F32F16F16_SSILNSR_5MajorE0ELST_0ELNSR_7ScaleInE1ELSU_1EEEEEENSA_6LayoutINSB_IJSE_SE_SE_EEENSB_IJNSC_ILi0EEESZ_SZ_EEEEENSB_IJNSA_10UnderscoreES12_S12_EEEEENS7_6detail26Sm90ImplicitGemmTileTraitsINSA_20SM90_TMA_LOAD_IM2COLENSA_14ComposedLayoutINSA_7SwizzleILi2ELi4ELi3EEENSA_18smem_ptr_flag_bitsILi16EEENSX_INSB_IJNSB_IJNSC_ILi8EEES1D_EEENSB_IJSK_SE_EEENSB_IJSE_NSC_ILi18EEEEEEEEENSB_IJNSB_IJSK_NSC_ILi256EEEEEENSB_IJSE_SZ_EEENSB_IJSZ_NSC_ILi2048EEEEEEEEEEEEEvEENS16_INSA_23SM90_TMA_LOAD_MULTICASTENS18_IS1A_S1C_NSX_INSB_IJNSB_IJS1D_NSC_ILi16EEEEEES1F_S1H_EEENSB_IJS1K_S1L_NSB_IJSZ_NSC_ILi4096EEEEEEEEEEEEEvEEEENS_8epilogue10collective6detail29Sm90TmaWarpSpecializedAdapterINS24_15DefaultEpilogueISN_NSB_IJNSB_IJlllEEESE_SZ_EEES29_NS23_6thread17LinearCombinationISN_Li1EffLNS2A_9ScaleType4KindE0ELNS_15FloatRoundStyleE2ESN_EENS_4gemm15EpilogueDefaultEEEEEvvEEEEvNT_6ParamsE --------------------------
	.section	.nv.info._ZN7cutlass13device_kernelINS_4conv6kernel13ConvUniversalINS1_16ConvProblemShapeILNS1_8OperatorE0ELi2EEENS1_10collective14CollectiveConvINS1_46MainloopSm90TmaGmmaWarpSpecializedImplicitGemmILS5_0ELi18ELi2EN4cute5tupleIJNSA_1CILi2EEENSC_ILi1EEESE_EEENS1_36KernelImplicitTmaWarpSpecializedSm90ELi1EEENSB_IJNSC_ILi64EEENSC_ILi128EEENSB_IJNSC_ILi32EEEEEEEEENS_6half_tESN_NSA_8TiledMMAINSA_8MMA_AtomIJNSA_4SM904GMMA26MMA_64x128x16_F32F16F16_SSILNSR_5MajorE0ELST_0ELNSR_7ScaleInE1ELSU_1EEEEEENSA_6LayoutINSB_IJSE_SE_SE_EEENSB_IJNSC_ILi0EEESZ_SZ_EEEEENSB_IJNSA_10UnderscoreES12_S12_EEEEENS7_6detail26Sm90ImplicitGemmTileTraitsINSA_20SM90_TMA_LOAD_IM2COLENSA_14ComposedLayoutINSA_7SwizzleILi2ELi4ELi3EEENSA_18smem_ptr_flag_bitsILi16EEENSX_INSB_IJNSB_IJNSC_ILi8EEES1D_EEENSB_IJSK_SE_EEENSB_IJSE_NSC_ILi18EEEEEEEEENSB_IJNSB_IJSK_NSC_ILi256EEEEEENSB_IJSE_SZ_EEENSB_IJSZ_NSC_ILi2048EEEEEEEEEEEEEvEENS16_INSA_23SM90_TMA_LOAD_MULTICASTENS18_IS1A_S1C_NSX_INSB_IJNSB_IJS1D_NSC_ILi16EEEEEES1F_S1H_EEENSB_IJS1K_S1L_NSB_IJSZ_NSC_ILi4096EEEEEEEEEEEEEvEEEENS_8epilogue10collective6detail29Sm90TmaWarpSpecializedAdapterINS24_15DefaultEpilogueISN_NSB_IJNSB_IJlllEEESE_SZ_EEES29_NS23_6thread17LinearCombinationISN_Li1EffLNS2A_9ScaleType4KindE0ELNS_15FloatRoundStyleE2ESN_EENS_4gemm15EpilogueDefaultEEEEEvvEEEEvNT_6ParamsE,"",@"SHT_CUDA_INFO"
	.sectionflags	@""
	.align	4


	//----- nvinfo : EIATTR_CUDA_API_VERSION
	.align		4
        /*0000*/ 	.byte	0x04, 0x37
        /*0002*/ 	.short	(.L_18 - .L_17)
.L_17:
        /*0004*/ 	.word	0x00000082


	//----- nvinfo : EIATTR_KPARAM_INFO
	.align		4
.L_18:
        /*0008*/ 	.byte	0x04, 0x17
        /*000a*/ 	.short	(.L_20 - .L_19)
.L_19:
        /*000c*/ 	.word	0x00000000
        /*0010*/ 	.short	0x0000
        /*0012*/ 	.short	0x0070
        /*0014*/ 	.byte	0x00, 0xf0, 0x01, 0x0e


	//----- nvinfo : EIATTR_SPARSE_MMA_MASK
	.align		4
.L_20:
        /*0018*/ 	.byte	0x03, 0x50
        /*001a*/ 	.short	0x0000


	//----- nvinfo : EIATTR_MAXREG_COUNT
	.align		4
        /*001c*/ 	.byte	0x03, 0x1b
        /*001e*/ 	.short	0x00ff


	//----- nvinfo : EIATTR_NUM_BARRIERS
	.align		4
        /*0020*/ 	.byte	0x02, 0x4c
        /*0022*/ 	.byte	0x01
	.zero		1


	//----- nvinfo : EIATTR_MERCURY_ISA_VERSION
	.align		4
        /*0024*/ 	.byte	0x03, 0x5f
        /*0026*/ 	.short	0x0101


	//----- nvinfo : EIATTR_COOP_GROUP_MASK_REGIDS
	.align		4
        /*0028*/ 	.byte	0x04, 0x29
        /*002a*/ 	.short	(.L_22 - .L_21)


	//   ....[0]....
.L_21:
        /*002c*/ 	.word	0xffffffff


	//   ....[1]....
        /*0030*/ 	.word	0xffffffff


	//   ....[2]....
        /*0034*/ 	.word	0xffffffff


	//   ....[3]....
        /*0038*/ 	.word	0xffffffff


	//----- nvinfo : EIATTR_COOP_GROUP_INSTR_OFFSETS
	.align		4
.L_22:
        /*003c*/ 	.byte	0x04, 0x28
        /*003e*/ 	.short	(.L_24 - .L_23)


	//   ....[0]....
.L_23:
        /*0040*/ 	.word	0x00000070


	//   ....[1]....
        /*0044*/ 	.word	0x00000080


	//   ....[2]....
        /*0048*/ 	.word	0x00000140


	//   ....[3]....
        /*004c*/ 	.word	0x00000890


	//----- nvinfo : EIATTR_MBARRIER_INSTR_OFFSETS
	.align		4
.L_24:
        /*0050*/ 	.byte	0x04, 0x39
        /*0052*/ 	.short	(.L_26 - .L_25)


	//   ....[0]....
.L_25:
        /*0054*/ 	.word	0x00000310
        /*0058*/ 	.word	0x000000ff
        /*005c*/ 	.word	0x00036000
        /*0060*/ 	.short	0x0100
        /*0062*/ 	.byte	0x08
	.zero		1


	//   ....[1]....
        /*0064*/ 	.word	0x00000320
        /*0068*/ 	.word	0x000000ff
        /*006c*/ 	.word	0x00036090
        /*0070*/ 	.short	0x0100
        /*0072*/ 	.byte	0x08
	.zero		1


	//   ....[2]....
        /*0074*/ 	.word	0x00000330
        /*0078*/ 	.word	0x000000ff
        /*007c*/ 	.word	0x00036008
        /*0080*/ 	.short	0x0100
        /*0082*/ 	.byte	0x08
	.zero		1


	//   ....[3]....
        /*0084*/ 	.word	0x00000340
        /*0088*/ 	.word	0x000000ff
        /*008c*/ 	.word	0x00036098
        /*0090*/ 	.short	0x0100
        /*0092*/ 	.byte	0x08
	.zero		1


	//   ....[4]....
        /*0094*/ 	.word	0x00000350
        /*0098*/ 	.word	0x000000ff
        /*009c*/ 	.word	0x00036010
        /*00a0*/ 	.short	0x0100
        /*00a2*/ 	.byte	0x08
	.zero		1


	//   ....[5]....
        /*00a4*/ 	.word	0x00000360
        /*00a8*/ 	.word	0x000000ff
        /*00ac*/ 	.word	0x000360a0
        /*00b0*/ 	.short	0x0100
        /*00b2*/ 	.byte	0x08
	.zero		1


	//   ....[6]....
        /*00b4*/ 	.word	0x00000370
        /*00b8*/ 	.word	0x000000ff
        /*00bc*/ 	.word	0x00036018
        /*00c0*/ 	.short	0x0100
        /*00c2*/ 	.byte	0x08
	.zero		1


	//   ....[7]....
        /*00c4*/ 	.word	0x00000380
        /*00c8*/ 	.word	0x000000ff
        /*00cc*/ 	.word	0x000360a8
        /*00d0*/ 	.short	0x0100
        /*00d2*/ 	.byte	0x08
	.zero		1


	//   ....[8]....
        /*00d4*/ 	.word	0x00000390
        /*00d8*/ 	.word	0x000000ff
        /*00dc*/ 	.word	0x00036020
        /*00e0*/ 	.short	0x0100
        /*00e2*/ 	.byte	0x08
	.zero		1


	//   ....[9]....
        /*00e4*/ 	.word	0x000003a0
        /*00e8*/ 	.word	0x000000ff
        /*00ec*/ 	.word	0x000360b0
        /*00f0*/ 	.short	0x0100
        /*00f2*/ 	.byte	0x08
	.zero		1


	//   ....[10]....
        /*00f4*/ 	.word	0x000003b0
        /*00f8*/ 	.word	0x000000ff
        /*00fc*/ 	.word	0x00036028
        /*0100*/ 	.short	0x0100
        /*0102*/ 	.byte	0x08
	.zero		1


	//   ....[11]....
        /*0104*/ 	.word	0x000003c0
        /*0108*/ 	.word	0x000000ff
        /*010c*/ 	.word	0x000360b8
        /*0110*/ 	.short	0x0100
        /*0112*/ 	.byte	0x08
	.zero		1


	//   ....[12]....
        /*0114*/ 	.word	0x000003d0
        /*0118*/ 	.word	0x000000ff
        /*011c*/ 	.word	0x00036030
        /*0120*/ 	.short	0x0100
        /*0122*/ 	.byte	0x08
	.zero		1


	//   ....[13]....
        /*0124*/ 	.word	0x000003e0
        /*0128*/ 	.word	0x000000ff
        /*012c*/ 	.word	0x000360c0
        /*0130*/ 	.short	0x0100
        /*0132*/ 	.byte	0x08
	.zero		1


	//   ....[14]....
        /*0134*/ 	.word	0x000003f0
        /*0138*/ 	.word	0x000000ff
        /*013c*/ 	.word	0x00036038
        /*0140*/ 	.short	0x0100
        /*0142*/ 	.byte	0x08
	.zero		1


	//   ....[15]....
        /*0144*/ 	.word	0x00000400
        /*0148*/ 	.word	0x000000ff
        /*014c*/ 	.word	0x000360c8
        /*0150*/ 	.short	0x0100
        /*0152*/ 	.byte	0x08
	.zero		1


	//   ....[16]....
        /*0154*/ 	.word	0x00000410
        /*0158*/ 	.word	0x000000ff
        /*015c*/ 	.word	0x00036040
        /*0160*/ 	.short	0x0100
        /*0162*/ 	.byte	0x08
	.zero		1


	//   ....[17]....
        /*0164*/ 	.word	0x00000420
        /*0168*/ 	.word	0x000000ff
        /*016c*/ 	.word	0x000360d0
        /*0170*/ 	.short	0x0100
        /*0172*/ 	.byte	0x08
	.zero		1


	//   ....[18]....
        /*0174*/ 	.word	0x00000430
        /*0178*/ 	.word	0x000000ff
        /*017c*/ 	.word	0x00036048
        /*0180*/ 	.short	0x0100
        /*0182*/ 	.byte	0x08
	.zero		1


	//   ....[19]....
        /*0184*/ 	.word	0x00000440
        /*0188*/ 	.word	0x000000ff
        /*018c*/ 	.word	0x000360d8
        /*0190*/ 	.short	0x0100
        /*0192*/ 	.byte	0x08
	.zero		1


	//   ....[20]....
        /*0194*/ 	.word	0x00000450
        /*0198*/ 	.word	0x000000ff
        /*019c*/ 	.word	0x00036050
        /*01a0*/ 	.short	0x0100
        /*01a2*/ 	.byte	0x08
	.zero		1


	//   ....[21]....
        /*01a4*/ 	.word	0x00000460
        /*01a8*/ 	.word	0x000000ff
        /*01ac*/ 	.word	0x000360e0
        /*01b0*/ 	.short	0x0100
        /*01b2*/ 	.byte	0x08
	.zero		1


	//   ....[22]....
        /*01b4*/ 	.word	0x00000470
        /*01b8*/ 	.word	0x000000ff
        /*01bc*/ 	.word	0x00036058
        /*01c0*/ 	.short	0x0100
        /*01c2*/ 	.byte	0x08
	.zero		1


	//   ....[23]....
        /*01c4*/ 	.word	0x00000480
        /*01c8*/ 	.word	0x000000ff
        /*01cc*/ 	.word	0x000360e8
        /*01d0*/ 	.short	0x0100
        /*01d2*/ 	.byte	0x08
	.zero		1


	//   ....[24]....
        /*01d4*/ 	.word	0x00000490
        /*01d8*/ 	.word	0x000000ff
        /*01dc*/ 	.word	0x00036060
        /*01e0*/ 	.short	0x0100
        /*01e2*/ 	.byte	0x08
	.zero		1


	//   ....[25]....
        /*01e4*/ 	.word	0x000004a0
        /*01e8*/ 	.word	0x000000ff
        /*01ec*/ 	.word	0x000360f0
        /*01f0*/ 	.short	0x0100
        /*01f2*/ 	.byte	0x08
	.zero		1


	//   ....[26]....
        /*01f4*/ 	.word	0x000004b0
        /*01f8*/ 	.word	0x000000ff
        /*01fc*/ 	.word	0x00036068
        /*0200*/ 	.short	0x0100
        /*0202*/ 	.byte	0x08
	.zero		1


	//   ....[27]....
        /*0204*/ 	.word	0x000004c0
        /*0208*/ 	.word	0x000000ff
        /*020c*/ 	.word	0x000360f8
        /*0210*/ 	.short	0x0100
        /*0212*/ 	.byte	0x08
	.zero		1


	//   ....[28]....
        /*0214*/ 	.word	0x000004d0
        /*0218*/ 	.word	0x000000ff
        /*021c*/ 	.word	0x00036070
        /*0220*/ 	.short	0x0100
        /*0222*/ 	.byte	0x08
	.zero		1


	//   ....[29]....
        /*0224*/ 	.word	0x000004e0
        /*0228*/ 	.word	0x000000ff
        /*022c*/ 	.word	0x00036100
        /*0230*/ 	.short	0x0100
        /*0232*/ 	.byte	0x08
	.zero		1


	//   ....[30]....
        /*0234*/ 	.word	0x000004f0
        /*0238*/ 	.word	0x000000ff
        /*023c*/ 	.word	0x00036078
        /*0240*/ 	.short	0x0100
        /*0242*/ 	.byte	0x08
	.zero		1


	//   ....[31]....
        /*0244*/ 	.word	0x00000500
        /*0248*/ 	.word	0x000000ff
        /*024c*/ 	.word	0x00036108
        /*0250*/ 	.short	0x0100
        /*0252*/ 	.byte	0x08
	.zero		1


	//   ....[32]....
        /*0254*/ 	.word	0x00000510
        /*0258*/ 	.word	0x000000ff
        /*025c*/ 	.word	0x00036080
        /*0260*/ 	.short	0x0100
        /*0262*/ 	.byte	0x08
	.zero		1


	//   ....[33]....
        /*0264*/ 	.word	0x00000520
        /*0268*/ 	.word	0x000000ff
        /*026c*/ 	.word	0x00036110
        /*0270*/ 	.short	0x0100
        /*0272*/ 	.byte	0x08
	.zero		1


	//   ....[34]....
        /*0274*/ 	.word	0x00000530
        /*0278*/ 	.word	0x000000ff
        /*027c*/ 	.word	0x00036088
        /*0280*/ 	.short	0x0100
        /*0282*/ 	.byte	0x08
	.zero		1


	//   ....[35]....
        /*0284*/ 	.word	0x00000540
        /*0288*/ 	.word	0x000000ff
        /*028c*/ 	.word	0x00036118
        /*0290*/ 	.short	0x0100
        /*0292*/ 	.byte	0x08
	.zero		1


	//   ....[36]....
        /*0294*/ 	.word	0x00000ee0
        /*0298*/ 	.word	0x00000008
        /*029c*/ 	.word	0x00036000
        /*02a0*/ 	.short	0x010a
        /*02a2*/ 	.byte	0x3f
	.zero		1


	//   ....[37]....
        /*02a4*/ 	.word	0x000011c0
        /*02a8*/ 	.word	0x0000000b
        /*02ac*/ 	.word	0x00036000
        /*02b0*/ 	.short	0x010a
        /*02b2*/ 	.byte	0x3f
	.zero		1


	//   ....[38]....
        /*02b4*/ 	.word	0x00001320
        /*02b8*/ 	.word	0x0000000a
        /*02bc*/ 	.word	0x00000000
        /*02c0*/ 	.short	0x0101
        /*02c2*/ 	.byte	0x3f
	.zero		1


	//   ....[39]....
        /*02c4*/ 	.word	0x00001560
        /*02c8*/ 	.word	0x00000004
        /*02cc*/ 	.word	0x00000000
        /*02d0*/ 	.short	0x0101
        /*02d2*/ 	.byte	0x3f
	.zero		1


	//   ....[40]....
        /*02d4*/ 	.word	0x000060d0
        /*02d8*/ 	.word	0x00000014
        /*02dc*/ 	.word	0x00036090
        /*02e0*/ 	.short	0x010a
        /*02e2*/ 	.byte	0x3f
	.zero		1


	//   ....[41]....
        /*02e4*/ 	.word	0x000067a0
        /*02e8*/ 	.word	0x00000002
        /*02ec*/ 	.word	0x00000000
        /*02f0*/ 	.short	0x010a
        /*02f2*/ 	.byte	0x3f
	.zero		1


	//   ....[42]....
        /*02f4*/ 	.word	0x00006850
        /*02f8*/ 	.word	0x00000002
        /*02fc*/ 	.word	0x00000000
        /*0300*/ 	.short	0x010a
        /*0302*/ 	.byte	0x3f
	.zero		1


	//   ....[43]....
        /*0304*/ 	.word	0x00006900
        /*0308*/ 	.word	0x00000002
        /*030c*/ 	.word	0x00000000
        /*0310*/ 	.short	0x010a
        /*0312*/ 	.byte	0x3f
	.zero		1


	//   ....[44]....
        /*0314*/ 	.word	0x000069b0
        /*0318*/ 	.word	0x00000002
        /*031c*/ 	.word	0x00000000
        /*0320*/ 	.short	0x010a
        /*0322*/ 	.byte	0x3f
	.zero		1


	//   ....[45]....
        /*0324*/ 	.word	0x00006a60
        /*0328*/ 	.word	0x00000002
        /*032c*/ 	.word	0x00000000
        /*0330*/ 	.short	0x010a
        /*0332*/ 	.byte	0x3f
	.zero		1


	//   ....[46]....
        /*0334*/ 	.word	0x00006b10
        /*0338*/ 	.word	0x00000002
        /*033c*/ 	.word	0x00000000
        /*0340*/ 	.short	0x010a
        /*0342*/ 	.byte	0x3f
	.zero		1


	//   ....[47]....
        /*0344*/ 	.word	0x00006bc0
        /*0348*/ 	.word	0x00000002
        /*034c*/ 	.word	0x00000000
        /*0350*/ 	.short	0x010a
        /*0352*/ 	.byte	0x3f
	.zero		1


	//   ....[48]....
        /*0354*/ 	.word	0x00006c70
        /*0358*/ 	.word	0x00000002
        /*035c*/ 	.word	0x00000000
        /*0360*/ 	.short	0x010a
        /*0362*/ 	.byte	0x3f
	.zero		1


	//   ....[49]....
        /*0364*/ 	.word	0x00006d20
        /*0368*/ 	.word	0x00000002
        /*036c*/ 	.word	0x00000000
        /*0370*/ 	.short	0x010a
        /*0372*/ 	.byte	0x3f
	.zero		1


	//   ....[50]....
        /*0374*/ 	.word	0x00006dd0
        /*0378*/ 	.word	0x00000002
        /*037c*/ 	.word	0x00000000
        /*0380*/ 	.short	0x010a
        /*0382*/ 	.byte	0x3f
	.zero		1


	//   ....[51]....
        /*0384*/ 	.word	0x00006e80
        /*0388*/ 	.word	0x00000002
        /*038c*/ 	.word	0x00000000
        /*0390*/ 	.short	0x010a
        /*0392*/ 	.byte	0x3f
	.zero		1


	//   ....[52]....
        /*0394*/ 	.word	0x00006f30
        /*0398*/ 	.word	0x00000002
        /*039c*/ 	.word	0x00000000
        /*03a0*/ 	.short	0x010a
        /*03a2*/ 	.byte	0x3f
	.zero		1


	//   ....[53]....
        /*03a4*/ 	.word	0x00006fe0
        /*03a8*/ 	.word	0x00000002
        /*03ac*/ 	.word	0x00000000
        /*03b0*/ 	.short	0x010a
        /*03b2*/ 	.byte	0x3f
	.zero		1


	//   ....[54]....
        /*03b4*/ 	.word	0x00007090
        /*03b8*/ 	.word	0x00000002
        /*03bc*/ 	.word	0x00000000
        /*03c0*/ 	.short	0x010a
        /*03c2*/ 	.byte	0x3f
	.zero		1


	//   ....[55]....
        /*03c4*/ 	.word	0x00007140
        /*03c8*/ 	.word	0x00000002
        /*03cc*/ 	.word	0x00000000
        /*03d0*/ 	.short	0x010a
        /*03d2*/ 	.byte	0x3f
	.zero		1


	//   ....[56]....
        /*03d4*/ 	.word	0x000071f0
        /*03d8*/ 	.word	0x00000002
        /*03dc*/ 	.word	0x00000000
        /*03e0*/ 	.short	0x010a
        /*03e2*/ 	.byte	0x3f
	.zero		1


	//   ....[57]....
        /*03e4*/ 	.word	0x000072a0
        /*03e8*/ 	.word	0x00000002
        /*03ec*/ 	.word	0x00000000
        /*03f0*/ 	.short	0x010a
        /*03f2*/ 	.byte	0x3f
	.zero		1


	//   ....[58]....
        /*03f4*/ 	.word	0x00007350
        /*03f8*/ 	.word	0x00000003
        /*03fc*/ 	.word	0x00000000
        /*0400*/ 	.short	0x010a
        /*0402*/ 	.byte	0x3f
	.zero		1


	//----- nvinfo : EIATTR_NUM_MBARRIERS
	.align		4
.L_26:
        /*0404*/ 	.byte	0x03, 0x38
        /*0406*/ 	.short	0x0024


	//----- nvinfo : EIATTR_EXIT_INSTR_OFFSETS
	.align		4
        /*0408*/ 	.byte	0x04, 0x1c
        /*040a*/ 	.short	(.L_28 - .L_27)


	//   ....[0]....
.L_27:
        /*040c*/ 	.word	0x00000c10


	//   ....[1]....
        /*0410*/ 	.word	0x000016c0


	//   ....[2]....
        /*0414*/ 	.word	0x00004800


	//   ....[3]....
        /*0418*/ 	.word	0x00004830


	//   ....[4]....
        /*041c*/ 	.word	0x00005ea0


	//   ....[5]....
        /*0420*/ 	.word	0x00005ed0


	//   ....[6]....
        /*0424*/ 	.word	0x00005ef0


	//   ....[7]....
        /*0428*/ 	.word	0x00006690


	//   ....[8]....
        /*042c*/ 	.word	0x00007380


	//----- nvinfo : EIATTR_MAX_THREADS
	.align		4
.L_28:
        /*0430*/ 	.byte	0x04, 0x05
        /*0432*/ 	.short	(.L_30 - .L_29)
.L_29:
        /*0434*/ 	.word	0x00000100
        /*0438*/ 	.word	0x00000001
        /*043c*/ 	.word	0x00000001


	//----- nvinfo : EIATTR_CRS_STACK_SIZE
	.align		4
.L_30:
        /*0440*/ 	.byte	0x04, 0x1e
        /*0442*/ 	.short	(.L_32 - .L_31)
.L_31:
        /*0444*/ 	.word	0x00000000


	//----- nvinfo : EIATTR_CBANK_PARAM_SIZE
	.align		4
.L_32:
        /*0448*/ 	.byte	0x03, 0x19
        /*044a*/ 	.short	0x03f0


	//----- nvinfo : EIATTR_PARAM_CBANK
	.align		4
        /*044c*/ 	.byte	0x04, 0x0a
        /*044e*/ 	.short	(.L_34 - .L_33)
	.align		4
.L_33:
        /*0450*/ 	.word	index@(.nv.constant0._ZN7cutlass13device_kernelINS_4conv6kernel13ConvUniversalINS1_16ConvProblemShapeILNS1_8OperatorE0ELi2EEENS1_10collective14CollectiveConvINS1_46MainloopSm90TmaGmmaWarpSpecializedImplicitGemmILS5_0ELi18ELi2EN4cute5tupleIJNSA_1CILi2EEENSC_ILi1EEESE_EEENS1_36KernelImplicitTmaWarpSpecializedSm90ELi1EEENSB_IJNSC_ILi64EEENSC_ILi128EEENSB_IJNSC_ILi32EEEEEEEEENS_6half_tESN_NSA_8TiledMMAINSA_8MMA_AtomIJNSA_4SM904GMMA26MMA_64x128x16_F32F16F16_SSILNSR_5MajorE0ELST_0ELNSR_7ScaleInE1ELSU_1EEEEEENSA_6LayoutINSB_IJSE_SE_SE_EEENSB_IJNSC_ILi0EEESZ_SZ_EEEEENSB_IJNSA_10UnderscoreES12_S12_EEEEENS7_6detail26Sm90ImplicitGemmTileTraitsINSA_20SM90_TMA_LOAD_IM2COLENSA_14ComposedLayoutINSA_7SwizzleILi2ELi4ELi3EEENSA_18smem_ptr_flag_bitsILi16EEENSX_INSB_IJNSB_IJNSC_ILi8EEES1D_EEENSB_IJSK_SE_EEENSB_IJSE_NSC_ILi18EEEEEEEEENSB_IJNSB_IJSK_NSC_ILi256EEEEEENSB_IJSE_SZ_EEENSB_IJSZ_NSC_ILi2048EEEEEEEEEEEEEvEENS16_INSA_23SM90_TMA_LOAD_MULTICASTENS18_IS1A_S1C_NSX_INSB_IJNSB_IJS1D_NSC_ILi16EEEEEES1F_S1H_EEENSB_IJS1K_S1L_NSB_IJSZ_NSC_ILi4096EEEEEEEEEEEEEvEEEENS_8epilogue10collective6detail29Sm90TmaWarpSpecializedAdapterINS24_15DefaultEpilogueISN_NSB_IJNSB_IJlllEEESE_SZ_EEES29_NS23_6thread17LinearCombinationISN_Li1EffLNS2A_9ScaleType4KindE0ELNS_15FloatRoundStyleE2ESN_EENS_4gemm15EpilogueDefaultEEEEEvvEEEEvNT_6ParamsE)
        /*0454*/ 	.short	0x0210
        /*0456*/ 	.short	0x03f0


	//----- nvinfo : EIATTR_SW_WAR
	.align		4
.L_34:
        /*0458*/ 	.byte	0x04, 0x36
        /*045a*/ 	.short	(.L_36 - .L_35)
.L_35:
        /*045c*/ 	.word	0x00000008
.L_36:


//--------------------- .nv.callgraph             --------------------------
	.section	.nv.callgraph,"",@"SHT_CUDA_CALLGRAPH"
	.align	4
	.sectionentsize	8
	.align		4
        /*0000*/ 	.word	0x00000000
	.align		4
        /*0004*/ 	.word	0xffffffff
	.align		4
        /*0008*/ 	.word	0x00000000
	.align		4
        /*000c*/ 	.word	0xfffffffe
	.align		4
        /*0010*/ 	.word	0x00000000
	.align		4
        /*0014*/ 	.word	0xfffffffd
	.align		4
        /*0018*/ 	.word	0x00000000
	.align		4
        /*001c*/ 	.word	0xfffffffc


//--------------------- .nv.constant4             --------------------------
	.section	.nv.constant4,"a",@progbits
	.align	8
	.align		8
.nv.constant4:
        /*0000*/ 	.dword	_ZN39_INTERNAL_c18efb57_4_k_cu_d8bb9fc0_29294cuda3std3__45__cpo5beginE
	.align		8
        /*0008*/ 	.dword	_ZN39_INTERNAL_c18efb57_4_k_cu_d8bb9fc0_29294cuda3std3__45__cpo3endE
	.align		8
        /*0010*/ 	.dword	_ZN39_INTERNAL_c18efb57_4_k_cu_d8bb9fc0_29294cuda3std3__45__cpo6cbeginE
	.align		8
        /*0018*/ 	.dword	_ZN39_INTERNAL_c18efb57_4_k_cu_d8bb9fc0_29294cuda3std3__45__cpo4cendE
	.align		8
        /*0020*/ 	.dword	_ZN39_INTERNAL_c18efb57_4_k_cu_d8bb9fc0_29294cuda3std3__441_GLOBAL__N__c18efb57_4_k_cu_d8bb9fc0_29296ignoreE
	.align		8
        /*0028*/ 	.dword	_ZN39_INTERNAL_c18efb57_4_k_cu_d8bb9fc0_29294cuda3std3__419piecewise_constructE
	.align		8
        /*0030*/ 	.dword	_ZN39_INTERNAL_c18efb57_4_k_cu_d8bb9fc0_29294cuda3std3__48in_placeE
	.align		8
        /*0038*/ 	.dword	_ZN39_INTERNAL_c18efb57_4_k_cu_d8bb9fc0_29294cuda3std6ranges3__45__cpo4swapE
	.align		8
        /*0040*/ 	.dword	_ZN39_INTERNAL_c18efb57_4_k_cu_d8bb9fc0_29294cuda3std6ranges3__45__cpo9iter_moveE
	.align		8
        /*0048*/ 	.dword	_ZN39_INTERNAL_c18efb57_4_k_cu_d8bb9fc0_29294cute7productE
	.align		8
        /*0050*/ 	.dword	_ZN39_INTERNAL_c18efb57_4_k_cu_d8bb9fc0_29294cute1_E


//--------------------- .text._ZN7cutlass13device_kernelINS_4conv6kernel13ConvUniversalINS1_16ConvProblemShapeILNS1_8OperatorE0ELi2EEENS1_10collective14CollectiveConvINS1_46MainloopSm90TmaGmmaWarpSpecializedImplicitGemmILS5_0ELi18ELi2EN4cute5tupleIJNSA_1CILi2EEENSC_ILi1EEESE_EEENS1_36KernelImplicitTmaWarpSpecializedSm90ELi1EEENSB_IJNSC_ILi64EEENSC_ILi128EEENSB_IJNSC_ILi32EEEEEEEEENS_6half_tESN_NSA_8TiledMMAINSA_8MMA_AtomIJNSA_4SM904GMMA26MMA_64x128x16_F32F16F16_SSILNSR_5MajorE0ELST_0ELNSR_7ScaleInE1ELSU_1EEEEEENSA_6LayoutINSB_IJSE_SE_SE_EEENSB_IJNSC_ILi0EEESZ_SZ_EEEEENSB_IJNSA_10UnderscoreES12_S12_EEEEENS7_6detail26Sm90ImplicitGemmTileTraitsINSA_20SM90_TMA_LOAD_IM2COLENSA_14ComposedLayoutINSA_7SwizzleILi2ELi4ELi3EEENSA_18smem_ptr_flag_bitsILi16EEENSX_INSB_IJNSB_IJNSC_ILi8EEES1D_EEENSB_IJSK_SE_EEENSB_IJSE_NSC_ILi18EEEEEEEEENSB_IJNSB_IJSK_NSC_ILi256EEEEEENSB_IJSE_SZ_EEENSB_IJSZ_NSC_ILi2048EEEEEEEEEEEEEvEENS16_INSA_23SM90_TMA_LOAD_MULTICASTENS18_IS1A_S1C_NSX_INSB_IJNSB_IJS1D_NSC_ILi16EEEEEES1F_S1H_EEENSB_IJS1K_S1L_NSB_IJSZ_NSC_ILi4096EEEEEEEEEEEEEvEEEENS_8epilogue10collective6detail29Sm90TmaWarpSpecializedAdapterINS24_15DefaultEpilogueISN_NSB_IJNSB_IJlllEEESE_SZ_EEES29_NS23_6thread17LinearCombinationISN_Li1EffLNS2A_9ScaleType4KindE0ELNS_15FloatRoundStyleE2ESN_EENS_4gemm15EpilogueDefaultEEEEEvvEEEEvNT_6ParamsE --------------------------
	.section	.text._ZN7cutlass13device_kernelINS_4conv6kernel13ConvUniversalINS1_16ConvProblemShapeILNS1_8OperatorE0ELi2EEENS1_10collective14CollectiveConvINS1_46MainloopSm90TmaGmmaWarpSpecializedImplicitGemmILS5_0ELi18ELi2EN4cute5tupleIJNSA_1CILi2EEENSC_ILi1EEESE_EEENS1_36KernelImplicitTmaWarpSpecializedSm90ELi1EEENSB_IJNSC_ILi64EEENSC_ILi128EEENSB_IJNSC_ILi32EEEEEEEEENS_6half_tESN_NSA_8TiledMMAINSA_8MMA_AtomIJNSA_4SM904GMMA26MMA_64x128x16_F32F16F16_SSILNSR_5MajorE0ELST_0ELNSR_7ScaleInE1ELSU_1EEEEEENSA_6LayoutINSB_IJSE_SE_SE_EEENSB_IJNSC_ILi0EEESZ_SZ_EEEEENSB_IJNSA_10UnderscoreES12_S12_EEEEENS7_6detail26Sm90ImplicitGemmTileTraitsINSA_20SM90_TMA_LOAD_IM2COLENSA_14ComposedLayoutINSA_7SwizzleILi2ELi4ELi3EEENSA_18smem_ptr_flag_bitsILi16EEENSX_INSB_IJNSB_IJNSC_ILi8EEES1D_EEENSB_IJSK_SE_EEENSB_IJSE_NSC_ILi18EEEEEEEEENSB_IJNSB_IJSK_NSC_ILi256EEEEEENSB_IJSE_SZ_EEENSB_IJSZ_NSC_ILi2048EEEEEEEEEEEEEvEENS16_INSA_23SM90_TMA_LOAD_MULTICASTENS18_IS1A_S1C_NSX_INSB_IJNSB_IJS1D_NSC_ILi16EEEEEES1F_S1H_EEENSB_IJS1K_S1L_NSB_IJSZ_NSC_ILi4096EEEEEEEEEEEEEvEEEENS_8epilogue10collective6detail29Sm90TmaWarpSpecializedAdapterINS24_15DefaultEpilogueISN_NSB_IJNSB_IJlllEEESE_SZ_EEES29_NS23_6thread17LinearCombinationISN_Li1EffLNS2A_9ScaleType4KindE0ELNS_15FloatRoundStyleE2ESN_EENS_4gemm15EpilogueDefaultEEEEEvvEEEEvNT_6ParamsE,"ax",@progbits
	.align	128
.text._ZN7cutlass13device_kernelINS_4conv6kernel13ConvUniversalINS1_16ConvProblemShapeILNS1_8OperatorE0ELi2EEENS1_10collective14CollectiveConvINS1_46MainloopSm90TmaGmmaWarpSpecializedImplicitGemmILS5_0ELi18ELi2EN4cute5tupleIJNSA_1CILi2EEENSC_ILi1EEESE_EEENS1_36KernelImplicitTmaWarpSpecializedSm90ELi1EEENSB_IJNSC_ILi64EEENSC_ILi128EEENSB_IJNSC_ILi32EEEEEEEEENS_6half_tESN_NSA_8TiledMMAINSA_8MMA_AtomIJNSA_4SM904GMMA26MMA_64x128x16_F32F16F16_SSILNSR_5MajorE0ELST_0ELNSR_7ScaleInE1ELSU_1EEEEEENSA_6LayoutINSB_IJSE_SE_SE_EEENSB_IJNSC_ILi0EEESZ_SZ_EEEEENSB_IJNSA_10UnderscoreES12_S12_EEEEENS7_6detail26Sm90ImplicitGemmTileTraitsINSA_20SM90_TMA_LOAD_IM2COLENSA_14ComposedLayoutINSA_7SwizzleILi2ELi4ELi3EEENSA_18smem_ptr_flag_bitsILi16EEENSX_INSB_IJNSB_IJNSC_ILi8EEES1D_EEENSB_IJSK_SE_EEENSB_IJSE_NSC_ILi18EEEEEEEEENSB_IJNSB_IJSK_NSC_ILi256EEEEEENSB_IJSE_SZ_EEENSB_IJSZ_NSC_ILi2048EEEEEEEEEEEEEvEENS16_INSA_23SM90_TMA_LOAD_MULTICASTENS18_IS1A_S1C_NSX_INSB_IJNSB_IJS1D_NSC_ILi16EEEEEES1F_S1H_EEENSB_IJS1K_S1L_NSB_IJSZ_NSC_ILi4096EEEEEEEEEEEEEvEEEENS_8epilogue10collective6detail29Sm90TmaWarpSpecializedAdapterINS24_15DefaultEpilogueISN_NSB_IJNSB_IJlllEEESE_SZ_EEES29_NS23_6thread17LinearCombinationISN_Li1EffLNS2A_9ScaleType4KindE0ELNS_15FloatRoundStyleE2ESN_EENS_4gemm15EpilogueDefaultEEEEEvvEEEEvNT_6ParamsE:
        .type           _ZN7cutlass13device_kernelINS_4conv6kernel13ConvUniversalINS1_16ConvProblemShapeILNS1_8OperatorE0ELi2EEENS1_10collective14CollectiveConvINS1_46MainloopSm90TmaGmmaWarpSpecializedImplicitGemmILS5_0ELi18ELi2EN4cute5tupleIJNSA_1CILi2EEENSC_ILi1EEESE_EEENS1_36KernelImplicitTmaWarpSpecializedSm90ELi1EEENSB_IJNSC_ILi64EEENSC_ILi128EEENSB_IJNSC_ILi32EEEEEEEEENS_6half_tESN_NSA_8TiledMMAINSA_8MMA_AtomIJNSA_4SM904GMMA26MMA_64x128x16_F32F16F16_SSILNSR_5MajorE0ELST_0ELNSR_7ScaleInE1ELSU_1EEEEEENSA_6LayoutINSB_IJSE_SE_SE_EEENSB_IJNSC_ILi0EEESZ_SZ_EEEEENSB_IJNSA_10UnderscoreES12_S12_EEEEENS7_6detail26Sm90ImplicitGemmTileTraitsINSA_20SM90_TMA_LOAD_IM2COLENSA_14ComposedLayoutINSA_7SwizzleILi2ELi4ELi3EEENSA_18smem_ptr_flag_bitsILi16EEENSX_INSB_IJNSB_IJNSC_ILi8EEES1D_EEENSB_IJSK_SE_EEENSB_IJSE_NSC_ILi18EEEEEEEEENSB_IJNSB_IJSK_NSC_ILi256EEEEEENSB_IJSE_SZ_EEENSB_IJSZ_NSC_ILi2048EEEEEEEEEEEEEvEENS16_INSA_23SM90_TMA_LOAD_MULTICASTENS18_IS1A_S1C_NSX_INSB_IJNSB_IJS1D_NSC_ILi16EEEEEES1F_S1H_EEENSB_IJS1K_S1L_NSB_IJSZ_NSC_ILi4096EEEEEEEEEEEEEvEEEENS_8epilogue10collective6detail29Sm90TmaWarpSpecializedAdapterINS24_15DefaultEpilogueISN_NSB_IJNSB_IJlllEEESE_SZ_EEES29_NS23_6thread17LinearCombinationISN_Li1EffLNS2A_9ScaleType4KindE0ELNS_15FloatRoundStyleE2ESN_EENS_4gemm15EpilogueDefaultEEEEEvvEEEEvNT_6ParamsE,@function
        .size           _ZN7cutlass13device_kernelINS_4conv6kernel13ConvUniversalINS1_16ConvProblemShapeILNS1_8OperatorE0ELi2EEENS1_10collective14CollectiveConvINS1_46MainloopSm90TmaGmmaWarpSpecializedImplicitGemmILS5_0ELi18ELi2EN4cute5tupleIJNSA_1CILi2EEENSC_ILi1EEESE_EEENS1_36KernelImplicitTmaWarpSpecializedSm90ELi1EEENSB_IJNSC_ILi64EEENSC_ILi128EEENSB_IJNSC_ILi32EEEEEEEEENS_6half_tESN_NSA_8TiledMMAINSA_8MMA_AtomIJNSA_4SM904GMMA26MMA_64x128x16_F32F16F16_SSILNSR_5MajorE0ELST_0ELNSR_7ScaleInE1ELSU_1EEEEEENSA_6LayoutINSB_IJSE_SE_SE_EEENSB_IJNSC_ILi0EEESZ_SZ_EEEEENSB_IJNSA_10UnderscoreES12_S12_EEEEENS7_6detail26Sm90ImplicitGemmTileTraitsINSA_20SM90_TMA_LOAD_IM2COLENSA_14ComposedLayoutINSA_7SwizzleILi2ELi4ELi3EEENSA_18smem_ptr_flag_bitsILi16EEENSX_INSB_IJNSB_IJNSC_ILi8EEES1D_EEENSB_IJSK_SE_EEENSB_IJSE_NSC_ILi18EEEEEEEEENSB_IJNSB_IJSK_NSC_ILi256EEEEEENSB_IJSE_SZ_EEENSB_IJSZ_NSC_ILi2048EEEEEEEEEEEEEvEENS16_INSA_23SM90_TMA_LOAD_MULTICASTENS18_IS1A_S1C_NSX_INSB_IJNSB_IJS1D_NSC_ILi16EEEEEES1F_S1H_EEENSB_IJS1K_S1L_NSB_IJSZ_NSC_ILi4096EEEEEEEEEEEEEvEEEENS_8epilogue10collective6detail29Sm90TmaWarpSpecializedAdapterINS24_15DefaultEpilogueISN_NSB_IJNSB_IJlllEEESE_SZ_EEES29_NS23_6thread17LinearCombinationISN_Li1EffLNS2A_9ScaleType4KindE0ELNS_15FloatRoundStyleE2ESN_EENS_4gemm15EpilogueDefaultEEEEEvvEEEEvNT_6ParamsE,(.L_x_178 - _ZN7cutlass13device_kernelINS_4conv6kernel13ConvUniversalINS1_16ConvProblemShapeILNS1_8OperatorE0ELi2EEENS1_10collective14CollectiveConvINS1_46MainloopSm90TmaGmmaWarpSpecializedImplicitGemmILS5_0ELi18ELi2EN4cute5tupleIJNSA_1CILi2EEENSC_ILi1EEESE_EEENS1_36KernelImplicitTmaWarpSpecializedSm90ELi1EEENSB_IJNSC_ILi64EEENSC_ILi128EEENSB_IJNSC_ILi32EEEEEEEEENS_6half_tESN_NSA_8TiledMMAINSA_8MMA_AtomIJNSA_4SM904GMMA26MMA_64x128x16_F32F16F16_SSILNSR_5MajorE0ELST_0ELNSR_7ScaleInE1ELSU_1EEEEEENSA_6LayoutINSB_IJSE_SE_SE_EEENSB_IJNSC_ILi0EEESZ_SZ_EEEEENSB_IJNSA_10UnderscoreES12_S12_EEEEENS7_6detail26Sm90ImplicitGemmTileTraitsINSA_20SM90_TMA_LOAD_IM2COLENSA_14ComposedLayoutINSA_7SwizzleILi2ELi4ELi3EEENSA_18smem_ptr_flag_bitsILi16EEENSX_INSB_IJNSB_IJNSC_ILi8EEES1D_EEENSB_IJSK_SE_EEENSB_IJSE_NSC_ILi18EEEEEEEEENSB_IJNSB_IJSK_NSC_ILi256EEEEEENSB_IJSE_SZ_EEENSB_IJSZ_NSC_ILi2048EEEEEEEEEEEEEvEENS16_INSA_23SM90_TMA_LOAD_MULTICASTENS18_IS1A_S1C_NSX_INSB_IJNSB_IJS1D_NSC_ILi16EEEEEES1F_S1H_EEENSB_IJS1K_S1L_NSB_IJSZ_NSC_ILi4096EEEEEEEEEEEEEvEEEENS_8epilogue10collective6detail29Sm90TmaWarpSpecializedAdapterINS24_15DefaultEpilogueISN_NSB_IJNSB_IJlllEEESE_SZ_EEES29_NS23_6thread17LinearCombinationISN_Li1EffLNS2A_9ScaleType4KindE0ELNS_15FloatRoundStyleE2ESN_EENS_4gemm15EpilogueDefaultEEEEEvvEEEEvNT_6ParamsE)
        .other          _ZN7cutlass13device_kernelINS_4conv6kernel13ConvUniversalINS1_16ConvProblemShapeILNS1_8OperatorE0ELi2EEENS1_10collective14CollectiveConvINS1_46MainloopSm90TmaGmmaWarpSpecializedImplicitGemmILS5_0ELi18ELi2EN4cute5tupleIJNSA_1CILi2EEENSC_ILi1EEESE_EEENS1_36KernelImplicitTmaWarpSpecializedSm90ELi1EEENSB_IJNSC_ILi64EEENSC_ILi128EEENSB_IJNSC_ILi32EEEEEEEEENS_6half_tESN_NSA_8TiledMMAINSA_8MMA_AtomIJNSA_4SM904GMMA26MMA_64x128x16_F32F16F16_SSILNSR_5MajorE0ELST_0ELNSR_7ScaleInE1ELSU_1EEEEEENSA_6LayoutINSB_IJSE_SE_SE_EEENSB_IJNSC_ILi0EEESZ_SZ_EEEEENSB_IJNSA_10UnderscoreES12_S12_EEEEENS7_6detail26Sm90ImplicitGemmTileTraitsINSA_20SM90_TMA_LOAD_IM2COLENSA_14ComposedLayoutINSA_7SwizzleILi2ELi4ELi3EEENSA_18smem_ptr_flag_bitsILi16EEENSX_INSB_IJNSB_IJNSC_ILi8EEES1D_EEENSB_IJSK_SE_EEENSB_IJSE_NSC_ILi18EEEEEEEEENSB_IJNSB_IJSK_NSC_ILi256EEEEEENSB_IJSE_SZ_EEENSB_IJSZ_NSC_ILi2048EEEEEEEEEEEEEvEENS16_INSA_23SM90_TMA_LOAD_MULTICASTENS18_IS1A_S1C_NSX_INSB_IJNSB_IJS1D_NSC_ILi16EEEEEES1F_S1H_EEENSB_IJS1K_S1L_NSB_IJSZ_NSC_ILi4096EEEEEEEEEEEEEvEEEENS_8epilogue10collective6detail29Sm90TmaWarpSpecializedAdapterINS24_15DefaultEpilogueISN_NSB_IJNSB_IJlllEEESE_SZ_EEES29_NS23_6thread17LinearCombinationISN_Li1EffLNS2A_9ScaleType4KindE0ELNS_15FloatRoundStyleE2ESN_EENS_4gemm15EpilogueDefaultEEEEEvvEEEEvNT_6ParamsE,@"STO_CUDA_ENTRY STV_DEFAULT"
_ZN7cutlass13device_kernelINS_4conv6kernel13ConvUniversalINS1_16ConvProblemShapeILNS1_8OperatorE0ELi2EEENS1_10collective14CollectiveConvINS1_46MainloopSm90TmaGmmaWarpSpecializedImplicitGemmILS5_0ELi18ELi2EN4cute5tupleIJNSA_1CILi2EEENSC_ILi1EEESE_EEENS1_36KernelImplicitTmaWarpSpecializedSm90ELi1EEENSB_IJNSC_ILi64EEENSC_ILi128EEENSB_IJNSC_ILi32EEEEEEEEENS_6half_tESN_NSA_8TiledMMAINSA_8MMA_AtomIJNSA_4SM904GMMA26MMA_64x128x16_F32F16F16_SSILNSR_5MajorE0ELST_0ELNSR_7ScaleInE1ELSU_1EEEEEENSA_6LayoutINSB_IJSE_SE_SE_EEENSB_IJNSC_ILi0EEESZ_SZ_EEEEENSB_IJNSA_10UnderscoreES12_S12_EEEEENS7_6detail26Sm90ImplicitGemmTileTraitsINSA_20SM90_TMA_LOAD_IM2COLENSA_14ComposedLayoutINSA_7SwizzleILi2ELi4ELi3EEENSA_18smem_ptr_flag_bitsILi16EEENSX_INSB_IJNSB_IJNSC_ILi8EEES1D_EEENSB_IJSK_SE_EEENSB_IJSE_NSC_ILi18EEEEEEEEENSB_IJNSB_IJSK_NSC_ILi256EEEEEENSB_IJSE_SZ_EEENSB_IJSZ_NSC_ILi2048EEEEEEEEEEEEEvEENS16_INSA_23SM90_TMA_LOAD_MULTICASTENS18_IS1A_S1C_NSX_INSB_IJNSB_IJS1D_NSC_ILi16EEEEEES1F_S1H_EEENSB_IJS1K_S1L_NSB_IJSZ_NSC_ILi4096EEEEEEEEEEEEEvEEEENS_8epilogue10collective6detail29Sm90TmaWarpSpecializedAdapterINS24_15DefaultEpilogueISN_NSB_IJNSB_IJlllEEESE_SZ_EEES29_NS23_6thread17LinearCombinationISN_Li1EffLNS2A_9ScaleType4KindE0ELNS_15FloatRoundStyleE2ESN_EENS_4gemm15EpilogueDefaultEEEEEvvEEEEvNT_6ParamsE:
[----:B------:R-:W-:Y:S01]  /*0000*/  LDC R1, c[0x0][0x28] ;  /* 0x00000a00ff017b82 */ /* 0x000fe20000000800 */
[----:B------:R-:W0:Y:S01]  /*0010*/  S2R R10, SR_TID.X ;  /* 0x00000000000a7919 */ /* 0x000e220000002100 */
[----:B------:R-:W-:Y:S01]  /*0020*/  ELECT P0, URZ, PT ;  /* 0x00000000003f782f */ /* 0x000fe20003800000 */
[----:B------:R-:W-:Y:S01]  /*0030*/  BSSY B0, `(.L_x_0) ;  /* 0x0000010000007945 */ /* 0x000fe20003800000 */
[----:B------:R-:W1:Y:S01]  /*0040*/  S2R R11, SR_CTAID.X ;  /* 0x00000000000b7919 */ /* 0x000e620000002500 */
[--C-:B0-----:R-:W-:Y:S02]  /*0050*/  SHF.R.U32.HI R0, RZ, 0x5, R10.reuse ;  /* 0x00000005ff007819 */ /* 0x101fe4000001160a */
[----:B------:R-:W-:-:S03]  /*0060*/  SHF.R.U32.HI R3, RZ, 0x7, R10 ;  /* 0x00000007ff037819 */ /* 0x000fc6000001160a */
[----:B------:R-:W0:Y:S04]  /*0070*/  SHFL.IDX PT, R2, R0, RZ, 0x1f ;  /* 0x00001fff00027589 */ /* 0x000e2800000e0000 */
[----:B------:R2:W3:Y:S01]  /*0080*/  SHFL.IDX PT, R9, R3, RZ, 0x1f ;  /* 0x00001fff03097589 */ /* 0x0004e200000e0000 */
[----:B0-----:R-:W-:-:S13]  /*0090*/  ISETP.NE.OR P0, PT, R2, RZ, !P0 ;  /* 0x000000ff0200720c */ /* 0x001fda0004705670 */
[----:B-123--:R-:W-:Y:S05]  /*00a0*/  @P0 BRA `(.L_x_1) ;  /* 0x0000000000200947 */ /* 0x00efea0003800000 */
[----:B------:R-:W-:Y:S02]  /*00b0*/  ULDC.64 UR4, c[0x0][0x198] ;  /* 0x0000660000047ab9 */ /* 0x000fe40000000a00 */
[----:B------:R-:W-:Y:S02]  /*00c0*/  UIADD3 UR6, UP0, UR4, 0xf0, URZ ;  /* 0x000000f004067890 */ /* 0x000fe4000ff1e03f */
[----:B------:R-:W-:Y:S02]  /*00d0*/  UIADD3 UR4, UP1, UR4, 0x1f0, URZ ;  /* 0x000001f004047890 */ /* 0x000fe4000ff3e03f */
[----:B------:R-:W-:Y:S02]  /*00e0*/  UIADD3.X UR7, URZ, UR5, URZ, UP0, !UPT ;  /* 0x000000053f077290 */ /* 0x000fe400087fe43f */
[----:B------:R-:W-:-:S07]  /*00f0*/  UIADD3.X UR5, URZ, UR5, URZ, UP1, !UPT ;  /* 0x000000053f057290 */ /* 0x000fce0008ffe43f */
[----:B------:R0:W-:Y:S02]  /*0100*/  UTMACCTL.PF [UR6] ;  /* 0x00000000060079b9 */ /* 0x0001e40008040000 */
[----:B------:R0:W-:Y:S02]  /*0110*/  UTMACCTL.PF [UR4] ;  /* 0x00000000040079b9 */ /* 0x0001e40008040000 */
[----:B0-----:R-:W-:Y:S01]  /*0120*/  NOP ;  /* 0x0000000000007918 */ /* 0x001fe20000000000 */
.L_x_1:
[----:B------:R-:W-:Y:S05]  /*0130*/  BSYNC B0 ;  /* 0x0000000000007941 */ /* 0x000fea0003800000 */
.L_x_0:
[----:B------:R-:W0:Y:S01]  /*0140*/  SHFL.IDX PT, R0, R0, RZ, 0x1f ;  /* 0x00001fff00007589 */ /* 0x000e2200000e0000 */
[----:B------:R-:W-:Y:S02]  /*0150*/  SHF.R.S32.HI R3, RZ, 0x1f, R10 ;  /* 0x0000001fff037819 */ /* 0x000fe4000001140a */
[----:B------:R-:W-:Y:S01]  /*0160*/  I2FP.F32.U32 R6, R11 ;  /* 0x0000000b00067245 */ /* 0x000fe20000201000 */
[----:B------:R-:W1:Y:S01]  /*0170*/  S2R R13, SR_CTAID.Y ;  /* 0x00000000000d7919 */ /* 0x000e620000002600 */
[----:B------:R-:W-:-:S04]  /*0180*/  LEA.HI R3, R3, R10, RZ, 0x7 ;  /* 0x0000000a03037211 */ /* 0x000fc800078f38ff */
[----:B------:R-:W-:-:S05]  /*0190*/  LOP3.LUT R3, R3, 0xffffff80, RZ, 0xc0, !PT ;  /* 0xffffff8003037812 */ /* 0x000fca00078ec0ff */
[----:B------:R-:W-:-:S05]  /*01a0*/  IMAD.IADD R12, R10, 0x1, -R3 ;  /* 0x000000010a0c7824 */ /* 0x000fca00078e0a03 */
[----:B------:R-:W-:-:S04]  /*01b0*/  SHF.R.S32.HI R3, RZ, 0x1f, R12 ;  /* 0x0000001fff037819 */ /* 0x000fc8000001140c */
[----:B------:R-:W-:Y:S02]  /*01c0*/  LEA.HI R3, R3, R12, RZ, 0x3 ;  /* 0x0000000c03037211 */ /* 0x000fe400078f18ff */
[----:B0-----:R-:W-:Y:S02]  /*01d0*/  ISETP.NE.AND P0, PT, R0, RZ, PT ;  /* 0x000000ff0000720c */ /* 0x001fe40003f05270 */
[--C-:B------:R-:W-:Y:S02]  /*01e0*/  SHF.R.S32.HI R4, RZ, 0x3, R3.reuse ;  /* 0x00000003ff047819 */ /* 0x100fe40000011403 */
[----:B------:R-:W-:Y:S02]  /*01f0*/  SHF.R.S32.HI R3, RZ, 0x1f, R3 ;  /* 0x0000001fff037819 */ /* 0x000fe40000011403 */
[----:B------:R-:W-:-:S07]  /*0200*/  SHF.R.S32.HI R5, RZ, 0x1f, R0 ;  /* 0x0000001fff057819 */ /* 0x000fce0000011400 */
[----:B-1----:R-:W-:Y:S05]  /*0210*/  @P0 BRA `(.L_x_2) ;  /* 0x0000000000d40947 */ /* 0x002fea0003800000 */
[----:B------:R-:W-:Y:S01]  /*0220*/  ELECT P0, URZ, PT ;  /* 0x00000000003f782f */ /* 0x000fe20003800000 */
[----:B------:R-:W-:-:S12]  /*0230*/  BSSY B0, `(.L_x_2) ;  /* 0x0000033000007945 */ /* 0x000fd80003800000 */
[----:B------:R-:W-:Y:S05]  /*0240*/  @!P0 BRA `(.L_x_3) ;  /* 0x0000000000c48947 */ /* 0x000fea0003800000 */
[----:B------:R-:W0:Y:S01]  /*0250*/  S2UR UR8, SR_CgaCtaId ;  /* 0x00000000000879c3 */ /* 0x000e220000008800 */
[----:B------:R-:W-:Y:S01]  /*0260*/  UMOV UR4, 0x400 ;  /* 0x0000040000047882 */ /* 0x000fe20000000000 */
[----:B------:R-:W-:Y:S01]  /*0270*/  UMOV UR5, 0x1 ;  /* 0x0000000100057882 */ /* 0x000fe20000000000 */
[----:B------:R-:W-:Y:S02]  /*0280*/  UMOV UR6, 0x2 ;  /* 0x0000000200067882 */ /* 0x000fe40000000000 */
[----:B------:R-:W-:-:S04]  /*0290*/  UIADD3 UR6, -UR6, 0x100000, URZ ;  /* 0x0010000006067890 */ /* 0x000fc8000fffe13f */
[----:B------:R-:W-:Y:S02]  /*02a0*/  USHF.L.U32 UR7, UR6, 0xb, URZ ;  /* 0x0000000b06077899 */ /* 0x000fe4000800063f */
[----:B------:R-:W-:Y:S02]  /*02b0*/  USHF.L.U32 UR6, UR6, 0x1, URZ ;  /* 0x0000000106067899 */ /* 0x000fe4000800063f */
[----:B0-----:R-:W-:Y:S02]  /*02c0*/  ULEA UR8, UR8, UR4, 0x18 ;  /* 0x0000000408087291 */ /* 0x001fe4000f8ec03f */
[----:B------:R-:W-:-:S04]  /*02d0*/  UIADD3 UR4, -UR5, 0x100000, URZ ;  /* 0x0010000005047890 */ /* 0x000fc8000fffe13f */
[----:B------:R-:W-:Y:S02]  /*02e0*/  USHF.L.U32 UR5, UR4, 0xb, URZ ;  /* 0x0000000b04057899 */ /* 0x000fe4000800063f */
[----:B------:R-:W-:Y:S01]  /*02f0*/  USHF.L.U32 UR4, UR4, 0x1, URZ ;  /* 0x0000000104047899 */ /* 0x000fe2000800063f */
[----:B------:R-:W0:Y:S11]  /*0300*/  FENCE.VIEW.ASYNC.S ;  /* 0x00000000000073c6 */ /* 0x000e360000000000 */
[----:B0-----:R0:W1:Y:S01]  /*0310*/  SYNCS.EXCH.64 URZ, [UR8+0x36000], UR4 ;  /* 0x03600004083f75b2 */ /* 0x0010620008000100 */
[----:B------:R0:W2:Y:S01]  /*0320*/  SYNCS.EXCH.64 URZ, [UR8+0x36090], UR6 ;  /* 0x03609006083f75b2 */ /* 0x0000a20008000100 */
[----:B------:R0:W3:Y:S01]  /*0330*/  SYNCS.EXCH.64 URZ, [UR8+0x36008], UR4 ;  /* 0x03600804083f75b2 */ /* 0x0000e20008000100 */
[----:B------:R0:W4:Y:S01]  /*0340*/  SYNCS.EXCH.64 URZ, [UR8+0x36098], UR6 ;  /* 0x03609806083f75b2 */ /* 0x0001220008000100 */
[----:B------:R0:W0:Y:S01]  /*0350*/  SYNCS.EXCH.64 URZ, [UR8+0x36010], UR4 ;  /* 0x03601004083f75b2 */ /* 0x0000220008000100 */
        /* <DEDUP_REMOVED lines=31> */
[----:B-1234-:R-:W-:Y:S01]  /*0550*/  NOP ;  /* 0x0000000000007918 */ /* 0x01efe20000000000 */
.L_x_3:
[----:B0-----:R-:W-:Y:S05]  /*0560*/  BSYNC B0 ;  /* 0x0000000000007941 */ /* 0x001fea0003800000 */
.L_x_2:
[----:B------:R-:W-:Y:S01]  /*0570*/  ULDC UR4, c[0x0][0x150] ;  /* 0x0000540000047ab9 */ /* 0x000fe20000000800 */
[----:B------:R-:W-:Y:S01]  /*0580*/  LEA.HI R3, R3, R4, RZ, 0x2 ;  /* 0x0000000403037211 */ /* 0x000fe200078f10ff */
[----:B------:R-:W-:Y:S01]  /*0590*/  FMUL R6, R6, UR4 ;  /* 0x0000000406067c20 */ /* 0x000fe20008400000 */
[----:B------:R-:W-:Y:S01]  /*05a0*/  LEA.HI R5, R5, R0, RZ, 0x2 ;  /* 0x0000000005057211 */ /* 0x000fe200078f10ff */
[----:B------:R-:W-:Y:S01]  /*05b0*/  ULDC UR4, c[0x0][0x154] ;  /* 0x0000550000047ab9 */ /* 0x000fe20000000800 */
[----:B------:R-:W-:Y:S01]  /*05c0*/  LOP3.LUT R3, R3, 0xfffffffc, RZ, 0xc0, !PT ;  /* 0xfffffffc03037812 */ /* 0x000fe200078ec0ff */
[----:B------:R-:W0:Y:S01]  /*05d0*/  LDC R14, c[0x0][0x140] ;  /* 0x00005000ff0e7b82 */ /* 0x000e220000000800 */
[----:B------:R-:W-:Y:S01]  /*05e0*/  LOP3.LUT R5, R5, 0x3ffffffc, RZ, 0xc0, !PT ;  /* 0x3ffffffc05057812 */ /* 0x000fe200078ec0ff */
[----:B------:R-:W1:Y:S01]  /*05f0*/  F2I.U32.TRUNC.NTZ R6, R6 ;  /* 0x0000000600067305 */ /* 0x000e62000020f000 */
[----:B------:R-:W-:Y:S01]  /*0600*/  LOP3.LUT P0, RZ, R12, 0x7, RZ, 0xc0, !PT ;  /* 0x000000070cff7812 */ /* 0x000fe2000780c0ff */
[----:B------:R-:W-:Y:S01]  /*0610*/  IMAD.IADD R3, R4, 0x1, -R3 ;  /* 0x0000000104037824 */ /* 0x000fe200078e0a03 */
[----:B------:R-:W-:Y:S01]  /*0620*/  ISETP.NE.AND P3, PT, R9, 0x1, PT ;  /* 0x000000010900780c */ /* 0x000fe20003f65270 */
[----:B------:R-:W-:Y:S01]  /*0630*/  IMAD.IADD R0, R0, 0x1, -R5 ;  /* 0x0000000100007824 */ /* 0x000fe200078e0a05 */
[----:B------:R-:W-:Y:S01]  /*0640*/  I2FP.F32.U32 R5, R13 ;  /* 0x0000000d00057245 */ /* 0x000fe20000201000 */
[----:B------:R-:W-:Y:S01]  /*0650*/  NOP ;  /* 0x0000000000007918 */ /* 0x000fe20000000000 */
[----:B------:R-:W-:Y:S01]  /*0660*/  NOP ;  /* 0x0000000000007918 */ /* 0x000fe20000000000 */
[----:B------:R-:W-:-:S02]  /*0670*/  IMAD R4, R0, 0x4, R3 ;  /* 0x0000000400047824 */ /* 0x000fc400078e0203 */
[----:B------:R-:W-:Y:S01]  /*0680*/  FMUL R7, R5, UR4 ;  /* 0x0000000405077c20 */ /* 0x000fe20008400000 */
[----:B------:R-:W-:Y:S01]  /*0690*/  ULDC UR4, c[0x0][0x144] ;  /* 0x0000510000047ab9 */ /* 0x000fe20000000800 */
[C---:B------:R-:W-:Y:S01]  /*06a0*/  IMAD.SHL.U32 R5, R4.reuse, 0x4, RZ ;  /* 0x0000000404057824 */ /* 0x040fe200078e00ff */
[----:B------:R-:W-:Y:S01]  /*06b0*/  LEA.HI R0, R4, R4, RZ, 0x1 ;  /* 0x0000000404007211 */ /* 0x000fe200078f08ff */
[----:B-1----:R-:W-:Y:S02]  /*06c0*/  IMAD.MOV R8, RZ, RZ, -R6 ;  /* 0x000000ffff087224 */ /* 0x002fe400078e0a06 */
[----:B------:R-:W1:Y:S01]  /*06d0*/  F2I.U32.TRUNC.NTZ R7, R7 ;  /* 0x0000000700077305 */ /* 0x000e62000020f000 */
[----:B------:R-:W-:Y:S01]  /*06e0*/  LOP3.LUT R3, R0, 0xfffffffe, RZ, 0xc0, !PT ;  /* 0xfffffffe00037812 */ /* 0x000fe200078ec0ff */
[----:B------:R-:W-:Y:S01]  /*06f0*/  IMAD R0, R8, UR4, R11 ;  /* 0x0000000408007c24 */ /* 0x000fe2000f8e020b */
[----:B------:R-:W-:-:S03]  /*0700*/  ULDC UR4, c[0x0][0x148] ;  /* 0x0000520000047ab9 */ /* 0x000fc60000000800 */
[----:B------:R-:W-:Y:S01]  /*0710*/  IMAD.IADD R3, R4, 0x1, -R3 ;  /* 0x0000000104037824 */ /* 0x000fe200078e0a03 */
[----:B0-----:R-:W-:-:S04]  /*0720*/  ISETP.EQ.U32.AND P1, PT, R14, 0x1, PT ;  /* 0x000000010e00780c */ /* 0x001fc80003f22070 */
[----:B------:R-:W-:Y:S02]  /*0730*/  ISETP.NE.AND P4, PT, R3, R0, PT ;  /* 0x000000000300720c */ /* 0x000fe40003f85270 */
[----:B------:R-:W-:-:S04]  /*0740*/  SHF.R.S32.HI R3, RZ, 0x1f, R2 ;  /* 0x0000001fff037819 */ /* 0x000fc80000011402 */
[----:B------:R-:W-:Y:S02]  /*0750*/  LEA.HI R0, R3, R2, RZ, 0x2 ;  /* 0x0000000203007211 */ /* 0x000fe400078f10ff */
[----:B------:R-:W-:Y:S01]  /*0760*/  LOP3.LUT R3, R4, 0xc, R5, 0x78, !PT ;  /* 0x0000000c04037812 */ /* 0x000fe200078e7805 */
[----:B-1----:R-:W-:Y:S01]  /*0770*/  IMAD.MOV R4, RZ, RZ, -R7 ;  /* 0x000000ffff047224 */ /* 0x002fe200078e0a07 */
[----:B------:R-:W-:Y:S02]  /*0780*/  LOP3.LUT R5, R0, 0xfffffffc, RZ, 0xc0, !PT ;  /* 0xfffffffc00057812 */ /* 0x000fe400078ec0ff */
[C---:B------:R-:W-:Y:S01]  /*0790*/  ISETP.LT.U32.AND P0, PT, R3.reuse, 0x2, !P0 ;  /* 0x000000020300780c */ /* 0x040fe20004701070 */
[----:B------:R-:W-:Y:S01]  /*07a0*/  IMAD R7, R4, UR4, R13 ;  /* 0x0000000404077c24 */ /* 0x000fe2000f8e020d */
[----:B------:R-:W-:Y:S01]  /*07b0*/  @P4 LEA.HI R0, R3, R3, RZ, 0x1 ;  /* 0x0000000303004211 */ /* 0x000fe200078f08ff */
[----:B------:R-:W-:Y:S02]  /*07c0*/  IMAD.IADD R8, R2, 0x1, -R5 ;  /* 0x0000000102087824 */ /* 0x000fe400078e0a05 */
[----:B------:R-:W-:Y:S01]  /*07d0*/  IMAD.MOV.U32 R5, RZ, RZ, 0x1 ;  /* 0x00000001ff057424 */ /* 0x000fe200078e00ff */
[----:B------:R-:W-:-:S02]  /*07e0*/  @P4 SHF.R.S32.HI R0, RZ, 0x1, R0 ;  /* 0x00000001ff004819 */ /* 0x000fc40000011400 */
[----:B------:R-:W-:Y:S02]  /*07f0*/  LOP3.LUT P2, RZ, R9, R8, RZ, 0xfc, !PT ;  /* 0x0000000809ff7212 */ /* 0x000fe4000784fcff */
[----:B------:R-:W-:Y:S02]  /*0800*/  @P4 ISETP.NE.AND P5, PT, R0, R7, PT ;  /* 0x000000070000420c */ /* 0x000fe40003fa5270 */
[----:B------:R-:W-:Y:S02]  /*0810*/  SEL R4, RZ, 0x1, P2 ;  /* 0x00000001ff047807 */ /* 0x000fe40001000000 */
[----:B------:R-:W-:Y:S02]  /*0820*/  SEL R0, RZ, 0x1, !P0 ;  /* 0x00000001ff007807 */ /* 0x000fe40004000000 */
[----:B------:R-:W-:Y:S02]  /*0830*/  @P4 SEL R5, RZ, 0x1, P5 ;  /* 0x00000001ff054807 */ /* 0x000fe40002800000 */
[----:B------:R-:W-:-:S02]  /*0840*/  SEL R4, R4, 0x2, P3 ;  /* 0x0000000204047807 */ /* 0x000fc40001800000 */
[----:B------:R-:W-:Y:S01]  /*0850*/  LOP3.LUT R5, R5, R0, RZ, 0xc0, !PT ;  /* 0x0000000005057212 */ /* 0x000fe200078ec0ff */
[----:B------:R-:W-:Y:S06]  /*0860*/  @!P1 BRA `(.L_x_4) ;  /* 0x0000000000089947 */ /* 0x000fec0003800000 */
[----:B------:R-:W-:Y:S01]  /*0870*/  UCGABAR_ARV ;  /* 0x00000000000079c7 */ /* 0x000fe20008000000 */
[----:B------:R-:W-:Y:S05]  /*0880*/  BRA `(.L_x_5) ;  /* 0x0000000000047947 */ /* 0x000fea0003800000 */
.L_x_4:
[----:B------:R-:W-:Y:S01]  /*0890*/  NOP ;  /* 0x0000000000007918 */ /* 0x000fe20000000000 */
.L_x_5:
[----:B------:R-:W-:Y:S01]  /*08a0*/  ULDC.64 UR4, c[0x0][0x598] ;  /* 0x0001660000047ab9 */ /* 0x000fe20000000a00 */
[----:B------:R-:W-:Y:S01]  /*08b0*/  ULDC.64 UR12, c[0x0][0x208] ;  /* 0x00008200000c7ab9 */ /* 0x000fe20000000a00 */
[----:B------:R-:W-:-:S04]  /*08c0*/  ISETP.NE.U32.AND P0, PT, RZ, UR4, PT ;  /* 0x00000004ff007c0c */ /* 0x000fc8000bf05070 */
[----:B------:R-:W-:-:S13]  /*08d0*/  ISETP.NE.AND.EX P0, PT, RZ, UR5, PT, P0 ;  /* 0x00000005ff007c0c */ /* 0x000fda000bf05300 */
[----:B------:R-:W-:Y:S05]  /*08e0*/  @!P0 BRA `(.L_x_6) ;  /* 0x00000000001c8947 */ /* 0x000fea0003800000 */
[----:B------:R-:W0:Y:S02]  /*08f0*/  LDC.64 R6, c[0x0][0x598] ;  /* 0x00016600ff067b82 */ /* 0x000e240000000a00 */
[----:B0-----:R-:W2:Y:S02]  /*0900*/  LDG.E.64 R6, desc[UR12][R6.64] ;  /* 0x0000000c06067981 */ /* 0x001ea4000c1e1b00 */
[----:B--2---:R-:W-:-:S04]  /*0910*/  ISETP.NE.U32.AND P0, PT, R6, RZ, PT ;  /* 0x000000ff0600720c */ /* 0x004fc80003f05070 */
[----:B------:R-:W-:-:S13]  /*0920*/  ISETP.NE.AND.EX P0, PT, R7, RZ, PT, P0 ;  /* 0x000000ff0700720c */ /* 0x000fda0003f05300 */
[----:B------:R-:W-:Y:S05]  /*0930*/  @!P0 BRA `(.L_x_6) ;  /* 0x0000000000088947 */ /* 0x000fea0003800000 */
[----:B------:R0:W5:Y:S01]  /*0940*/  LD.E R0, desc[UR12][R6.64] ;  /* 0x0000000c06007980 */ /* 0x000162000c101900 */
[----:B------:R-:W-:Y:S05]  /*0950*/  BRA `(.L_x_7) ;  /* 0x0000000000207947 */ /* 0x000fea0003800000 */
.L_x_6:
[----:B------:R-:W-:Y:S02]  /*0960*/  ULDC.64 UR4, c[0x0][0x588] ;  /* 0x0001620000047ab9 */ /* 0x000fe40000000a00 */
[----:B------:R-:W-:-:S04]  /*0970*/  ISETP.NE.U32.AND P0, PT, RZ, UR4, PT ;  /* 0x00000004ff007c0c */ /* 0x000fc8000bf05070 */
[----:B------:R-:W-:-:S13]  /*0980*/  ISETP.NE.AND.EX P0, PT, RZ, UR5, PT, P0 ;  /* 0x00000005ff007c0c */ /* 0x000fda000bf05300 */
[----:B------:R-:W-:Y:S05]  /*0990*/  @!P0 BRA `(.L_x_8) ;  /* 0x00000000000c8947 */ /* 0x000fea0003800000 */
[----:B------:R-:W0:Y:S02]  /*09a0*/  LDC.64 R6, c[0x0][0x588] ;  /* 0x00016200ff067b82 */ /* 0x000e240000000a00 */
[----:B0-----:R1:W5:Y:S01]  /*09b0*/  LDG.E R0, desc[UR12][R6.64] ;  /* 0x0000000c06007981 */ /* 0x001362000c1e1900 */
[----:B------:R-:W-:Y:S05]  /*09c0*/  BRA `(.L_x_7) ;  /* 0x0000000000047947 */ /* 0x000fea0003800000 */
.L_x_8:
[----:B------:R-:W2:Y:S02]  /*09d0*/  LDC R0, c[0x0][0x580] ;  /* 0x00016000ff007b82 */ /* 0x000ea40000000800 */
.L_x_7:
[----:B------:R-:W-:Y:S02]  /*09e0*/  ULDC.64 UR4, c[0x0][0x5a0] ;  /* 0x0001680000047ab9 */ /* 0x000fe40000000a00 */
[----:B------:R-:W-:-:S04]  /*09f0*/  ISETP.NE.U32.AND P0, PT, RZ, UR4, PT ;  /* 0x00000004ff007c0c */ /* 0x000fc8000bf05070 */
[----:B------:R-:W-:-:S13]  /*0a00*/  ISETP.NE.AND.EX P0, PT, RZ, UR5, PT, P0 ;  /* 0x00000005ff007c0c */ /* 0x000fda000bf05300 */
[----:B------:R-:W-:Y:S05]  /*0a10*/  @!P0 BRA `(.L_x_9) ;  /* 0x00000000001c8947 */ /* 0x000fea0003800000 */
[----:B01----:R-:W0:Y:S02]  /*0a20*/  LDC.64 R6, c[0x0][0x5a0] ;  /* 0x00016800ff067b82 */ /* 0x003e240000000a00 */
[----:B0-----:R-:W3:Y:S02]  /*0a30*/  LDG.E.64 R6, desc[UR12][R6.64] ;  /* 0x0000000c06067981 */ /* 0x001ee4000c1e1b00 */
[----:B---3--:R-:W-:-:S04]  /*0a40*/  ISETP.NE.U32.AND P0, PT, R6, RZ, PT ;  /* 0x000000ff0600720c */ /* 0x008fc80003f05070 */
[----:B------:R-:W-:-:S13]  /*0a50*/  ISETP.NE.AND.EX P0, PT, R7, RZ, PT, P0 ;  /* 0x000000ff0700720c */ /* 0x000fda0003f05300 */
[----:B------:R-:W-:Y:S05]  /*0a60*/  @!P0 BRA `(.L_x_9) ;  /* 0x0000000000088947 */ /* 0x000fea0003800000 */
[----:B------:R0:W5:Y:S01]  /*0a70*/  LD.E R2, desc[UR12][R6.64] ;  /* 0x0000000c06027980 */ /* 0x000162000c101900 */
[----:B------:R-:W-:Y:S05]  /*0a80*/  BRA `(.L_x_10) ;  /* 0x0000000000207947 */ /* 0x000fea0003800000 */
.L_x_9:
[----:B------:R-:W-:Y:S02]  /*0a90*/  ULDC.64 UR4, c[0x0][0x590] ;  /* 0x0001640000047ab9 */ /* 0x000fe40000000a00 */
[----:B------:R-:W-:-:S04]  /*0aa0*/  ISETP.NE.U32.AND P0, PT, RZ, UR4, PT ;  /* 0x00000004ff007c0c */ /* 0x000fc8000bf05070 */
[----:B------:R-:W-:-:S13]  /*0ab0*/  ISETP.NE.AND.EX P0, PT, RZ, UR5, PT, P0 ;  /* 0x00000005ff007c0c */ /* 0x000fda000bf05300 */
[----:B------:R-:W-:Y:S05]  /*0ac0*/  @!P0 BRA `(.L_x_11) ;  /* 0x00000000000c8947 */ /* 0x000fea0003800000 */
[----:B01----:R-:W0:Y:S02]  /*0ad0*/  LDC.64 R6, c[0x0][0x590] ;  /* 0x00016400ff067b82 */ /* 0x003e240000000a00 */
[----:B0-----:R1:W5:Y:S01]  /*0ae0*/  LDG.E R2, desc[UR12][R6.64] ;  /* 0x0000000c06027981 */ /* 0x001362000c1e1900 */
[----:B------:R-:W-:Y:S05]  /*0af0*/  BRA `(.L_x_10) ;  /* 0x0000000000047947 */ /* 0x000fea0003800000 */
.L_x_11:
[----:B------:R-:W3:Y:S02]  /*0b00*/  LDC R2, c[0x0][0x584] ;  /* 0x00016100ff027b82 */ /* 0x000ee40000000800 */
.L_x_10:
[----:B01----:R-:W0:Y:S08]  /*0b10*/  LDC R6, c[0x0][0x3c4] ;  /* 0x0000f100ff067b82 */ /* 0x003e300000000800 */
[----:B------:R-:W1:Y:S01]  /*0b20*/  LDC.64 R14, c[0x0][0x3c8] ;  /* 0x0000f200ff0e7b82 */ /* 0x000e620000000a00 */
[----:B0-----:R-:W-:-:S05]  /*0b30*/  VIADD R6, R6, 0x1f ;  /* 0x0000001f06067836 */ /* 0x001fca0000000000 */
[----:B------:R-:W-:-:S04]  /*0b40*/  SHF.R.S32.HI R7, RZ, 0x1f, R6 ;  /* 0x0000001fff077819 */ /* 0x000fc80000011406 */
[----:B------:R-:W-:-:S04]  /*0b50*/  LEA.HI R7, R7, R6, RZ, 0x5 ;  /* 0x0000000607077211 */ /* 0x000fc800078f28ff */
[----:B------:R-:W-:-:S05]  /*0b60*/  SHF.R.S32.HI R7, RZ, 0x5, R7 ;  /* 0x00000005ff077819 */ /* 0x000fca0000011407 */
[----:B-1----:R-:W-:-:S04]  /*0b70*/  IMAD R6, R7, R14, RZ ;  /* 0x0000000e07067224 */ /* 0x002fc800078e02ff */
[----:B------:R-:W-:Y:S01]  /*0b80*/  IMAD R6, R6, R15, RZ ;  /* 0x0000000f06067224 */ /* 0x000fe200078e02ff */
[----:B------:R-:W-:Y:S06]  /*0b90*/  @!P1 BRA `(.L_x_12) ;  /* 0x00000000000c9947 */ /* 0x000fec0003800000 */
[----:B------:R-:W-:Y:S01]  /*0ba0*/  UCGABAR_WAIT ;  /* 0x0000000000007dc7 */ /* 0x000fe20008000000 */
[----:B------:R-:W-:Y:S01]  /*0bb0*/  CCTL.IVALL ;  /* 0x00000000ff00798f */ /* 0x000fe20002000000 */
[----:B------:R-:W-:Y:S05]  /*0bc0*/  BRA `(.L_x_13) ;  /* 0x0000000000047947 */ /* 0x000fea0003800000 */
.L_x_12:
[----:B------:R-:W-:Y:S06]  /*0bd0*/  BAR.SYNC.DEFER_BLOCKING 0x0 ;  /* 0x0000000000007b1d */ /* 0x000fec0000010000 */
.L_x_13:
[----:B------:R-:W-:-:S13]  /*0be0*/  ISETP.NE.AND P0, PT, R9, RZ, PT ;  /* 0x000000ff0900720c */ /* 0x000fda0003f05270 */
[----:B------:R-:W-:Y:S05]  /*0bf0*/  @!P0 BRA `(.L_x_14) ;  /* 0x0000005000b88947 */ /* 0x000fea0003800000 */
[----:B------:R-:W-:-:S13]  /*0c00*/  ISETP.NE.AND P0, PT, R9, 0x1, PT ;  /* 0x000000010900780c */ /* 0x000fda0003f05270 */
[----:B------:R-:W-:Y:S05]  /*0c10*/  @P0 EXIT ;  /* 0x000000000000094d */ /* 0x000fea0003800000 */
[----:B------:R-:W-:Y:S01]  /*0c20*/  ISETP.GE.AND P0, PT, R6, 0x1, PT ;  /* 0x000000010600780c */ /* 0x000fe20003f06270 */
[----:B------:R-:W-:Y:S01]  /*0c30*/  UMOV UR4, URZ ;  /* 0x0000003f00047c82 */ /* 0x000fe20008000000 */
[----:B------:R-:W-:Y:S02]  /*0c40*/  CS2R R86, SRZ ;  /* 0x0000000000567805 */ /* 0x000fe4000001ff00 */
[----:B------:R-:W-:Y:S02]  /*0c50*/  CS2R R24, SRZ ;  /* 0x0000000000187805 */ /* 0x000fe4000001ff00 */
[----:B------:R-:W-:Y:S02]  /*0c60*/  CS2R R26, SRZ ;  /* 0x00000000001a7805 */ /* 0x000fe4000001ff00 */
[----:B------:R-:W-:Y:S02]  /*0c70*/  CS2R R28, SRZ ;  /* 0x00000000001c7805 */ /* 0x000fe4000001ff00 */
[----:B------:R-:W-:-:S02]  /*0c80*/  CS2R R30, SRZ ;  /* 0x00000000001e7805 */ /* 0x000fc4000001ff00 */
[----:B------:R-:W-:Y:S02]  /*0c90*/  CS2R R32, SRZ ;  /* 0x0000000000207805 */ /* 0x000fe4000001ff00 */
        /* <DEDUP_REMOVED lines=25> */
[----:B------:R-:W-:Y:S01]  /*0e30*/  CS2R R84, SRZ ;  /* 0x0000000000547805 */ /* 0x000fe2000001ff00 */
[----:B------:R-:W-:Y:S06]  /*0e40*/  @!P0 BRA `(.L_x_15) ;  /* 0x0000000000788947 */ /* 0x000fec0003800000 */
[----:B------:R-:W-:-:S04]  /*0e50*/  LOP3.LUT R7, R4, 0x1, RZ, 0xfc, !PT ;  /* 0x0000000104077812 */ /* 0x000fc800078efcff */
[----:B------:R-:W-:-:S13]  /*0e60*/  ISETP.NE.AND P0, PT, R7, 0x3, PT ;  /* 0x000000030700780c */ /* 0x000fda0003f05270 */
[----:B------:R-:W-:Y:S05]  /*0e70*/  @!P0 BRA `(.L_x_16) ;  /* 0x0000000000048947 */ /* 0x000fea0003800000 */
[----:B------:R-:W-:Y:S01]  /*0e80*/  BPT.TRAP 0x1 ;  /* 0x000000040000795c */ /* 0x000fe20000300000 */
.L_x_16:
[----:B------:R-:W0:Y:S01]  /*0e90*/  S2UR UR5, SR_CgaCtaId ;  /* 0x00000000000579c3 */ /* 0x000e220000008800 */
[----:B------:R-:W-:Y:S01]  /*0ea0*/  SHF.L.U32 R7, RZ, 0x1f, RZ ;  /* 0x0000001fff077819 */ /* 0x000fe200000006ff */
[----:B------:R-:W-:Y:S02]  /*0eb0*/  UMOV UR4, 0x400 ;  /* 0x0000040000047882 */ /* 0x000fe40000000000 */
[----:B0-----:R-:W-:-:S12]  /*0ec0*/  ULEA UR4, UR5, UR4, 0x18 ;  /* 0x0000000405047291 */ /* 0x001fd8000f8ec03f */
.L_x_17:
[----:B0-----:R-:W-:-:S04]  /*0ed0*/  IMAD.U32 R8, RZ, RZ, UR4 ;  /* 0x00000004ff087e24 */ /* 0x001fc8000f8e00ff */
[----:B------:R0:W1:Y:S03]  /*0ee0*/  SYNCS.PHASECHK.TRANS64.TRYWAIT P0, [R8+URZ+0x36000], R7 ;  /* 0x03600007080075a7 */ /* 0x000066000800017f */
[----:B-1----:R-:W-:Y:S05]  /*0ef0*/  @!P0 NANOSLEEP.SYNCS 0x989680 ;  /* 0x009896800000895d */ /* 0x002fea0003900000 */
[----:B------:R-:W1:Y:S02]  /*0f00*/  @!P0 SYNCS.PHASECHK.TRANS64 P0, [R8+URZ+0x36000], R7 ;  /* 0x03600007080085a7 */ /* 0x000e64000800007f */
[----:B-1----:R-:W-:Y:S05]  /*0f10*/  @!P0 BRA `(.L_x_17) ;  /* 0xfffffffc00ec8947 */ /* 0x002fea000383ffff */
[----:B------:R-:W-:Y:S01]  /*0f20*/  UIADD3 UR5, UR4, 0x12000, URZ ;  /* 0x0001200004057890 */ /* 0x000fe2000fffe03f */
[----:B------:R-:W-:Y:S01]  /*0f30*/  WARPGROUP.ARRIVE ;  /* 0x00000000000079c5 */ /* 0x000fe20000000000 */
[----:B------:R-:W-:Y:S02]  /*0f40*/  USHF.R.U32.HI UR4, URZ, 0x4, UR4 ;  /* 0x000000043f047899 */ /* 0x000fe40008011604 */
[----:B------:R-:W-:Y:S02]  /*0f50*/  USHF.R.U32.HI UR5, URZ, 0x4, UR5 ;  /* 0x000000043f057899 */ /* 0x000fe40008011605 */
[----:B------:R-:W-:Y:S02]  /*0f60*/  ULOP3.LUT UR4, UR4, 0x3fff, URZ, 0xc0, !UPT ;  /* 0x00003fff04047892 */ /* 0x000fe4000f8ec03f */
[----:B------:R-:W-:Y:S02]  /*0f70*/  ULOP3.LUT UR5, UR5, 0x3fff, URZ, 0xc0, !UPT ;  /* 0x00003fff05057892 */ /* 0x000fe4000f8ec03f */
[----:B------:R-:W-:-:S02]  /*0f80*/  ULOP3.LUT UR4, UR4, 0x10000, URZ, 0xfc, !UPT ;  /* 0x0001000004047892 */ /* 0x000fc4000f8efc3f */
[----:B------:R-:W-:Y:S01]  /*0f90*/  ULOP3.LUT UR6, UR5, 0x10000, URZ, 0xfc, !UPT ;  /* 0x0001000005067892 */ /* 0x000fe2000f8efc3f */
[----:B------:R-:W-:Y:S02]  /*0fa0*/  UMOV UR7, 0x80000020 ;  /* 0x8000002000077882 */ /* 0x000fe40000000000 */
[----:B------:R-:W-:-:S06]  /*0fb0*/  UMOV UR5, 0x80000020 ;  /* 0x8000002000057882 */ /* 0x000fcc0000000000 */
[----:B------:R-:W-:Y:S01]  /*0fc0*/  HGMMA.64x128x16.F32 R24, gdesc[UR4], RZ, !UPT ;  /* 0x01e00000041879f0 */ /* 0x000fe2000c7008ff */
[----:B------:R-:W-:Y:S02]  /*0fd0*/  UIADD3 UR4, UR4, 0x2, URZ ;  /* 0x0000000204047890 */ /* 0x000fe4000fffe03f */
[----:B------:R-:W-:Y:S01]  /*0fe0*/  UIADD3 UR6, UR6, 0x2, URZ ;  /* 0x0000000206067890 */ /* 0x000fe2000fffe03f */
[----:B------:R-:W-:Y:S01]  /*0ff0*/  UMOV UR5, 0x80000020 ;  /* 0x8000002000057882 */ /* 0x000fe20000000000 */
[----:B------:R-:W-:-:S07]  /*1000*/  UMOV UR7, 0x80000020 ;  /* 0x8000002000077882 */ /* 0x000fce0000000000 */
[----:B------:R-:W-:Y:S01]  /*1010*/  HGMMA.64x128x16.F32 R24, gdesc[UR4], R24, gsb0 ;  /* 0x01e00000041879f0 */ /* 0x000fe20008000818 */
[----:B------:R-:W-:-:S05]  /*1020*/  UMOV UR4, 0x1 ;  /* 0x0000000100047882 */ /* 0x000fca0000000000 */
.L_x_15:
[----:B0-----:R-:W-:-:S05]  /*1030*/  VIMNMX R7, R6, 0x1, PT ;  /* 0x0000000106077848 */ /* 0x001fca0003fe0100 */
[----:B------:R-:W-:-:S05]  /*1040*/  IMAD.IADD R7, R6, 0x1, -R7 ;  /* 0x0000000106077824 */ /* 0x000fca00078e0a07 */
[----:B------:R-:W-:-:S13]  /*1050*/  ISETP.GE.AND P0, PT, R7, 0x1, PT ;  /* 0x000000010700780c */ /* 0x000fda0003f06270 */
[----:B------:R-:W-:Y:S05]  /*1060*/  @!P0 BRA `(.L_x_18) ;  /* 0x0000000000ec8947 */ /* 0x000fea0003800000 */
[----:B------:R-:W0:Y:S01]  /*1070*/  S2UR UR6, SR_CgaCtaId ;  /* 0x00000000000679c3 */ /* 0x000e220000008800 */
[----:B------:R-:W-:Y:S01]  /*1080*/  UMOV UR5, 0x400 ;  /* 0x0000040000057882 */ /* 0x000fe20000000000 */
[----:B------:R-:W-:Y:S01]  /*1090*/  LOP3.LUT R13, R4, 0x1, RZ, 0xfc, !PT ;  /* 0x00000001040d7812 */ /* 0x000fe200078efcff */
[----:B------:R-:W-:Y:S01]  /*10a0*/  IMAD.MOV.U32 R12, RZ, RZ, RZ ;  /* 0x000000ffff0c7224 */ /* 0x000fe200078e00ff */
[----:B------:R-:W-:Y:S01]  /*10b0*/  UISETP.NE.U32.AND UP0, UPT, UR4, URZ, UPT ;  /* 0x0000003f0400728c */ /* 0x000fe2000bf05070 */
[----:B------:R-:W-:Y:S02]  /*10c0*/  IMAD.MOV.U32 R8, RZ, RZ, R7 ;  /* 0x000000ffff087224 */ /* 0x000fe400078e0007 */
[----:B------:R-:W-:Y:S01]  /*10d0*/  IMAD.MOV.U32 R9, RZ, RZ, RZ ;  /* 0x000000ffff097224 */ /* 0x000fe200078e00ff */
[----:B0-----:R-:W-:-:S04]  /*10e0*/  ULEA UR5, UR6, UR5, 0x18 ;  /* 0x0000000506057291 */ /* 0x001fc8000f8ec03f */
[----:B------:R-:W-:Y:S02]  /*10f0*/  UIADD3 UR7, UR5, 0x12000, URZ ;  /* 0x0001200005077890 */ /* 0x000fe4000fffe03f */
[----:B------:R-:W-:Y:S02]  /*1100*/  USHF.R.U32.HI UR6, URZ, 0x4, UR5 ;  /* 0x000000043f067899 */ /* 0x000fe40008011605 */
[----:B------:R-:W-:Y:S02]  /*1110*/  USHF.R.U32.HI UR7, URZ, 0x4, UR7 ;  /* 0x000000043f077899 */ /* 0x000fe40008011607 */
[----:B------:R-:W-:Y:S02]  /*1120*/  ULOP3.LUT UR6, UR6, 0x3fff, URZ, 0xc0, !UPT ;  /* 0x00003fff06067892 */ /* 0x000fe4000f8ec03f */
[----:B------:R-:W-:Y:S02]  /*1130*/  ULOP3.LUT UR7, UR7, 0x3fff, URZ, 0xc0, !UPT ;  /* 0x00003fff07077892 */ /* 0x000fe4000f8ec03f */
[----:B------:R-:W-:-:S02]  /*1140*/  ULOP3.LUT UR6, UR6, 0x10000, URZ, 0xfc, !UPT ;  /* 0x0001000006067892 */ /* 0x000fc4000f8efc3f */
[----:B------:R-:W-:-:S12]  /*1150*/  ULOP3.LUT UR7, UR7, 0x10000, URZ, 0xfc, !UPT ;  /* 0x0001000007077892 */ /* 0x000fd8000f8efc3f */
.L_x_23:
[----:B------:R-:W-:-:S13]  /*1160*/  ISETP.NE.AND P1, PT, R13, 0x3, PT ;  /* 0x000000030d00780c */ /* 0x000fda0003f25270 */
[----:B------:R-:W-:Y:S05]  /*1170*/  @!P1 BRA `(.L_x_19) ;  /* 0x0000000000049947 */ /* 0x000fea0003800000 */
[----:B------:R-:W-:Y:S01]  /*1180*/  BPT.TRAP 0x1 ;  /* 0x000000040000795c */ /* 0x000fe20000300000 */
.L_x_19:
[----:B------:R-:W-:Y:S01]  /*1190*/  SHF.L.U32 R10, R12, 0x1f, RZ ;  /* 0x0000001f0c0a7819 */ /* 0x000fe200000006ff */
[----:B------:R-:W-:-:S12]  /*11a0*/  ULEA UR8, UR4, UR5, 0x3 ;  /* 0x0000000504087291 */ /* 0x000fd8000f8e183f */
.L_x_20:
[----:B0-----:R-:W-:-:S04]  /*11b0*/  IMAD.U32 R11, RZ, RZ, UR8 ;  /* 0x00000008ff0b7e24 */ /* 0x001fc8000f8e00ff */
[----:B------:R0:W1:Y:S03]  /*11c0*/  SYNCS.PHASECHK.TRANS64.TRYWAIT P0, [R11+URZ+0x36000], R10 ;  /* 0x0360000a0b0075a7 */ /* 0x000066000800017f */
[----:B-1----:R-:W-:Y:S05]  /*11d0*/  @!P0 NANOSLEEP.SYNCS 0x989680 ;  /* 0x009896800000895d */ /* 0x002fea0003900000 */
[----:B------:R-:W1:Y:S02]  /*11e0*/  @!P0 SYNCS.PHASECHK.TRANS64 P0, [R11+URZ+0x36000], R10 ;  /* 0x0360000a0b0085a7 */ /* 0x000e64000800007f */
[----:B-1----:R-:W-:Y:S05]  /*11f0*/  @!P0 BRA `(.L_x_20) ;  /* 0xfffffffc00ec8947 */ /* 0x002fea000383ffff */
[----:B------:R-:W-:Y:S01]  /*1200*/  ULEA UR8, UR4, UR6, 0x8 ;  /* 0x0000000604087291 */ /* 0x000fe2000f8e403f */
[----:B------:R-:W-:Y:S01]  /*1210*/  WARPGROUP.ARRIVE ;  /* 0x00000000000079c5 */ /* 0x000fe20000000000 */
[----:B------:R-:W-:Y:S01]  /*1220*/  ULEA UR10, UR4, UR7, 0x9 ;  /* 0x00000007040a7291 */ /* 0x000fe2000f8e483f */
[----:B------:R-:W-:Y:S01]  /*1230*/  UMOV UR9, 0x80000020 ;  /* 0x8000002000097882 */ /* 0x000fe20000000000 */
[----:B------:R-:W-:-:S07]  /*1240*/  UMOV UR11, 0x80000020 ;  /* 0x80000020000b7882 */ /* 0x000fce0000000000 */
[----:B------:R-:W-:Y:S01]  /*1250*/  HGMMA.64x128x16.F32 R24, gdesc[UR8], R24, UP0 ;  /* 0x01e00000081879f0 */ /* 0x000fe2000bf00818 */
[----:B------:R-:W-:Y:S02]  /*1260*/  UIADD3 UR8, UR8, 0x2, URZ ;  /* 0x0000000208087890 */ /* 0x000fe4000fffe03f */
[----:B------:R-:W-:Y:S01]  /*1270*/  UIADD3 UR10, UR10, 0x2, URZ ;  /* 0x000000020a0a7890 */ /* 0x000fe2000fffe03f */
[----:B------:R-:W-:Y:S01]  /*1280*/  UMOV UR9, 0x80000020 ;  /* 0x8000002000097882 */ /* 0x000fe20000000000 */
[----:B------:R-:W-:-:S07]  /*1290*/  UMOV UR11, 0x80000020 ;  /* 0x80000020000b7882 */ /* 0x000fce0000000000 */
[----:B------:R-:W-:Y:S03]  /*12a0*/  HGMMA.64x128x16.F32 R24, gdesc[UR8], R24, gsb0 ;  /* 0x01e00000081879f0 */ /* 0x000fe60008000818 */
[----:B------:R-:W-:Y:S02]  /*12b0*/  WARPGROUP.DEPBAR.LE gsb0, 0x1 ;  /* 0x00008000000079c5 */ /* 0x000fe40000010100 */
[----:B------:R-:W-:Y:S05]  /*12c0*/  @!P1 BRA `(.L_x_21) ;  /* 0x0000000000049947 */ /* 0x000fea0003800000 */
[----:B------:R-:W-:Y:S01]  /*12d0*/  BPT.TRAP 0x1 ;  /* 0x000000040000795c */ /* 0x000fe20000300000 */
.L_x_21:
[----:B------:R-:W-:-:S13]  /*12e0*/  ISETP.NE.AND P0, PT, R5, RZ, PT ;  /* 0x000000ff0500720c */ /* 0x000fda0003f05270 */
[----:B0-----:R-:W-:-:S05]  /*12f0*/  @P0 LEA R10, R9, UR5, 0x3 ;  /* 0x00000005090a0c11 */ /* 0x001fca000f8e18ff */
[----:B------:R-:W-:-:S05]  /*1300*/  @P0 VIADD R10, R10, 0x36090 ;  /* 0x000360900a0a0836 */ /* 0x000fca0000000000 */
[----:B------:R-:W-:-:S04]  /*1310*/  @P0 PRMT R10, R3, 0x654, R10 ;  /* 0x00000654030a0816 */ /* 0x000fc8000000000a */
[----:B------:R0:W-:Y:S01]  /*1320*/  @P0 SYNCS.ARRIVE.TRANS64.RED.A1T0 RZ, [R10+URZ], RZ ;  /* 0x000000ff0aff09a7 */ /* 0x0001e2000810043f */
[----:B------:R-:W-:-:S13]  /*1330*/  ISETP.GT.U32.AND P0, PT, R4, 0x1, PT ;  /* 0x000000010400780c */ /* 0x000fda0003f04070 */
[----:B0-----:R-:W-:Y:S05]  /*1340*/  @P0 BRA `(.L_x_22) ;  /* 0x0000000000040947 */ /* 0x001fea0003800000 */
[----:B------:R-:W-:Y:S01]  /*1350*/  BPT.TRAP 0x1 ;  /* 0x000000040000795c */ /* 0x000fe20000300000 */
.L_x_22:
[----:B------:R-:W-:Y:S01]  /*1360*/  UIADD3 UR4, UR4, 0x1, URZ ;  /* 0x0000000104047890 */ /* 0x000fe2000fffe03f */
[C---:B------:R-:W-:Y:S01]  /*1370*/  ISETP.GT.AND P1, PT, R8.reuse, 0x1, PT ;  /* 0x000000010800780c */ /* 0x040fe20003f24270 */
[----:B------:R-:W-:Y:S02]  /*1380*/  VIADD R9, R9, 0x1 ;  /* 0x0000000109097836 */ /* 0x000fe40000000000 */
[----:B------:R-:W-:Y:S01]  /*1390*/  UISETP.NE.AND UP0, UPT, UR4, 0x12, UPT ;  /* 0x000000120400788c */ /* 0x000fe2000bf05270 */
[----:B------:R-:W-:Y:S02]  /*13a0*/  VIADD R8, R8, 0xffffffff ;  /* 0xffffffff08087836 */ /* 0x000fe40000000000 */
[C---:B------:R-:W-:Y:S01]  /*13b0*/  ISETP.NE.AND P0, PT, R9.reuse, 0x12, PT ;  /* 0x000000120900780c */ /* 0x040fe20003f05270 */
[----:B------:R-:W-:Y:S02]  /*13c0*/  USEL UR8, URZ, 0x1, UP0 ;  /* 0x000000013f087887 */ /* 0x000fe40008000000 */
[----:B------:R-:W-:Y:S01]  /*13d0*/  USEL UR4, UR4, URZ, UP0 ;  /* 0x0000003f04047287 */ /* 0x000fe20008000000 */
[----:B------:R-:W-:Y:S01]  /*13e0*/  SEL R9, R9, RZ, P0 ;  /* 0x000000ff09097207 */ /* 0x000fe20000000000 */
[----:B------:R-:W-:-:S02]  /*13f0*/  UPLOP3.LUT UP0, UPT, UPT, UPT, UPT, 0x80, 0x0 ;  /* 0x000000000000789c */ /* 0x000fc40003f0f070 */
[----:B------:R-:W-:Y:S01]  /*1400*/  LOP3.LUT R12, R12, UR8, RZ, 0x3c, !PT ;  /* 0x000000080c0c7c12 */ /* 0x000fe2000f8e3cff */
[----:B------:R-:W-:Y:S08]  /*1410*/  @P1 BRA `(.L_x_23) ;  /* 0xfffffffc00501947 */ /* 0x000ff0000383ffff */
.L_x_18:
[----:B------:R-:W-:Y:S01]  /*1420*/  ISETP.GE.AND P0, PT, R6, 0x1, PT ;  /* 0x000000010600780c */ /* 0x000fe20003f06270 */
[----:B------:R-:W-:-:S12]  /*1430*/  WARPGROUP.DEPBAR.LE gsb0, 0x0 ;  /* 0x00008000000079c5 */ /* 0x000fd80000010000 */
[----:B------:R-:W-:Y:S05]  /*1440*/  @!P0 BRA `(.L_x_24) ;  /* 0x0000000000548947 */ /* 0x000fea0003800000 */
[----:B------:R-:W-:-:S04]  /*1450*/  LOP3.LUT R6, R4, 0x1, RZ, 0xfc, !PT ;  /* 0x0000000104067812 */ /* 0x000fc800078efcff */
[----:B------:R-:W-:-:S13]  /*1460*/  ISETP.NE.AND P0, PT, R6, 0x3, PT ;  /* 0x000000030600780c */ /* 0x000fda0003f05270 */
[----:B------:R-:W-:Y:S05]  /*1470*/  @!P0 BRA `(.L_x_25) ;  /* 0x0000000000048947 */ /* 0x000fea0003800000 */
[----:B------:R-:W-:Y:S01]  /*1480*/  BPT.TRAP 0x1 ;  /* 0x000000040000795c */ /* 0x000fe20000300000 */
.L_x_25:
[----:B------:R-:W-:Y:S01]  /*1490*/  ISETP.NE.AND P0, PT, R5, RZ, PT ;  /* 0x000000ff0500720c */ /* 0x000fe20003f05270 */
[----:B------:R-:W-:Y:S01]  /*14a0*/  BSSY B0, `(.L_x_26) ;  /* 0x000000d000007945 */ /* 0x000fe20003800000 */
[----:B------:R-:W-:-:S11]  /*14b0*/  ISETP.GT.U32.AND P1, PT, R4, 0x1, PT ;  /* 0x000000010400780c */ /* 0x000fd60003f24070 */
[----:B------:R-:W-:Y:S05]  /*14c0*/  @!P0 BRA `(.L_x_27) ;  /* 0x0000000000288947 */ /* 0x000fea0003800000 */
[----:B------:R-:W0:Y:S01]  /*14d0*/  S2R R6, SR_CgaCtaId ;  /* 0x0000000000067919 */ /* 0x000e220000008800 */
[----:B------:R-:W-:-:S05]  /*14e0*/  IMAD.WIDE.U32 R4, R7, 0x38e38e39, RZ ;  /* 0x38e38e3907047825 */ /* 0x000fca00078e00ff */
[----:B------:R-:W-:Y:S02]  /*14f0*/  SHF.R.U32.HI R4, RZ, 0x2, R5 ;  /* 0x00000002ff047819 */ /* 0x000fe40000011605 */
[----:B------:R-:W-:-:S03]  /*1500*/  MOV R5, 0x400 ;  /* 0x0000040000057802 */ /* 0x000fc60000000f00 */
[----:B------:R-:W-:Y:S01]  /*1510*/  IMAD R7, R4, -0x12, R7 ;  /* 0xffffffee04077824 */ /* 0x000fe200078e0207 */
[----:B0-----:R-:W-:-:S05]  /*1520*/  LEA R6, R6, R5, 0x18 ;  /* 0x0000000506067211 */ /* 0x001fca00078ec0ff */
[----:B------:R-:W-:-:S04]  /*1530*/  IMAD R7, R7, 0x8, R6 ;  /* 0x0000000807077824 */ /* 0x000fc800078e0206 */
[----:B------:R-:W-:-:S05]  /*1540*/  VIADD R4, R7, 0x36090 ;  /* 0x0003609007047836 */ /* 0x000fca0000000000 */
[----:B------:R-:W-:-:S04]  /*1550*/  PRMT R4, R3, 0x654, R4 ;  /* 0x0000065403047816 */ /* 0x000fc80000000004 */
[----:B------:R0:W-:Y:S03]  /*1560*/  SYNCS.ARRIVE.TRANS64.RED.A1T0 RZ, [R4+URZ], RZ ;  /* 0x000000ff04ff79a7 */ /* 0x0001e6000810043f */
.L_x_27:
[----:B------:R-:W-:Y:S05]  /*1570*/  BSYNC B0 ;  /* 0x0000000000007941 */ /* 0x000fea0003800000 */
.L_x_26:
[----:B------:R-:W-:Y:S05]  /*1580*/  @P1 BRA `(.L_x_24) ;  /* 0x0000000000041947 */ /* 0x000fea0003800000 */
[----:B------:R-:W-:Y:S01]  /*1590*/  BPT.TRAP 0x1 ;  /* 0x000000040000795c */ /* 0x000fe20000300000 */
.L_x_24:
[----:B------:R-:W0:Y:S01]  /*15a0*/  S2R R3, SR_TID.X ;  /* 0x0000000000037919 */ /* 0x000e220000002100 */
[----:B------:R-:W-:Y:S01]  /*15b0*/  ULDC.64 UR4, c[0x0][0x280] ;  /* 0x0000a00000047ab9 */ /* 0x000fe20000000a00 */
[----:B------:R-:W1:Y:S01]  /*15c0*/  S2R R5, SR_CTAID.Y ;  /* 0x0000000000057919 */ /* 0x000e620000002600 */
[----:B------:R-:W4:Y:S01]  /*15d0*/  S2R R15, SR_CTAID.X ;  /* 0x00000000000f7919 */ /* 0x000f220000002500 */
[----:B0-----:R-:W-:-:S04]  /*15e0*/  SHF.R.S32.HI R4, RZ, 0x1f, R3 ;  /* 0x0000001fff047819 */ /* 0x001fc80000011403 */
[----:B------:R-:W-:-:S04]  /*15f0*/  LEA.HI R4, R4, R3, RZ, 0x7 ;  /* 0x0000000304047211 */ /* 0x000fc800078f38ff */
[----:B------:R-:W-:Y:S01]  /*1600*/  LOP3.LUT R4, R4, 0xffffff80, RZ, 0xc0, !PT ;  /* 0xffffff8004047812 */ /* 0x000fe200078ec0ff */
[----:B----4-:R-:W-:-:S04]  /*1610*/  IMAD.SHL.U32 R6, R15, 0x40, RZ ;  /* 0x000000400f067824 */ /* 0x010fc800078e00ff */
[----:B------:R-:W-:Y:S02]  /*1620*/  IMAD.IADD R8, R3, 0x1, -R4 ;  /* 0x0000000103087824 */ /* 0x000fe400078e0a04 */
[----:B-1----:R-:W-:-:S03]  /*1630*/  IMAD.SHL.U32 R4, R5, 0x80, RZ ;  /* 0x0000008005047824 */ /* 0x002fc600078e00ff */
[----:B------:R-:W-:Y:S02]  /*1640*/  SHF.R.S32.HI R7, RZ, 0x1f, R8 ;  /* 0x0000001fff077819 */ /* 0x000fe40000011408 */
[----:B------:R-:W-:Y:S02]  /*1650*/  ISETP.GE.AND P0, PT, R4, UR5, PT ;  /* 0x0000000504007c0c */ /* 0x000fe4000bf06270 */
[----:B------:R-:W-:Y:S02]  /*1660*/  LEA.HI R3, R7, R8, RZ, 0x2 ;  /* 0x0000000807037211 */ /* 0x000fe400078f10ff */
[----:B------:R-:W-:Y:S02]  /*1670*/  ISETP.GE.OR P0, PT, R6, UR4, P0 ;  /* 0x0000000406007c0c */ /* 0x000fe40008706670 */
[--C-:B------:R-:W-:Y:S02]  /*1680*/  SHF.R.S32.HI R10, RZ, 0x2, R3.reuse ;  /* 0x00000002ff0a7819 */ /* 0x100fe40000011403 */
[----:B------:R-:W-:-:S04]  /*1690*/  SHF.R.S32.HI R5, RZ, 0x1f, R3 ;  /* 0x0000001fff057819 */ /* 0x000fc80000011403 */
[----:B------:R-:W-:-:S04]  /*16a0*/  LEA.HI R5, R5, R10, RZ, 0x3 ;  /* 0x0000000a05057211 */ /* 0x000fc800078f18ff */
[----:B------:R-:W-:Y:S01]  /*16b0*/  LOP3.LUT R5, R5, 0xfffffff8, RZ, 0xc0, !PT ;  /* 0xfffffff805057812 */ /* 0x000fe200078ec0ff */
[----:B------:R-:W-:Y:S06]  /*16c0*/  @P0 EXIT ;  /* 0x000000000000094d */ /* 0x000fec0003800000 */
[----:B------:R-:W0:Y:S01]  /*16d0*/  LDC.64 R16, c[0x0][0x5d0] ;  /* 0x00017400ff107b82 */ /* 0x000e220000000a00 */
[----:B------:R-:W-:Y:S01]  /*16e0*/  IMAD.IADD R10, R10, 0x1, -R5 ;  /* 0x000000010a0a7824 */ /* 0x000fe200078e0a05 */
[----:B------:R-:W-:Y:S02]  /*16f0*/  LOP3.LUT R3, R3, 0x7ffffffc, RZ, 0xc0, !PT ;  /* 0x7ffffffc03037812 */ /* 0x000fe400078ec0ff */
[----:B------:R-:W-:Y:S02]  /*1700*/  LEA.HI R5, R7, R8, RZ, 0x5 ;  /* 0x0000000807057211 */ /* 0x000fe400078f28ff */
[----:B------:R-:W-:Y:S01]  /*1710*/  SHF.R.S32.HI R11, RZ, 0x1f, R10 ;  /* 0x0000001fff0b7819 */ /* 0x000fe2000001140a */
[----:B------:R-:W-:Y:S01]  /*1720*/  IMAD.IADD R3, R8, 0x1, -R3 ;  /* 0x0000000108037824 */ /* 0x000fe200078e0a03 */
[----:B------:R-:W-:Y:S02]  /*1730*/  SHF.R.S32.HI R5, RZ, 0x5, R5 ;  /* 0x00000005ff057819 */ /* 0x000fe40000011405 */
[----:B---3-5:R-:W-:Y:S01]  /*1740*/  FSETP.NEU.AND P1, PT, R2, RZ, PT ;  /* 0x000000ff0200720b */ /* 0x028fe20003f2d000 */
[----:B------:R-:W-:-:S02]  /*1750*/  IMAD.SHL.U32 R3, R3, 0x2, RZ ;  /* 0x0000000203037824 */ /* 0x000fc400078e00ff */
[----:B------:R-:W-:-:S03]  /*1760*/  IMAD.WIDE R14, R15, 0x40, R10 ;  /* 0x000000400f0e7825 */ /* 0x000fc600078e020a */
[----:B------:R-:W-:Y:S01]  /*1770*/  SHF.R.S32.HI R9, RZ, 0x1f, R3 ;  /* 0x0000001fff097819 */ /* 0x000fe20000011403 */
[C---:B------:R-:W-:Y:S01]  /*1780*/  IMAD R7, R5.reuse, -0x10, -R6 ;  /* 0xfffffff005077824 */ /* 0x040fe200078e0a06 */
[C---:B------:R-:W-:Y:S01]  /*1790*/  IADD3 R8, P0, R4.reuse, R3, RZ ;  /* 0x0000000304087210 */ /* 0x040fe20007f1e0ff */
[----:B------:R-:W-:Y:S01]  /*17a0*/  IMAD.WIDE R14, R5, 0x10, R14 ;  /* 0x00000010050e7825 */ /* 0x000fe200078e020e */
[----:B------:R-:W-:Y:S02]  /*17b0*/  IADD3 R3, -R3, UR5, -R4 ;  /* 0x0000000503037c10 */ /* 0x000fe4000fffe904 */
[----:B------:R-:W-:Y:S01]  /*17c0*/  LEA.HI.X.SX32 R9, R4, R9, 0x1, P0 ;  /* 0x0000000904097211 */ /* 0x000fe200000f0eff */
[-C--:B0-----:R-:W-:Y:S01]  /*17d0*/  IMAD R4, R15, R16.reuse, RZ ;  /* 0x000000100f047224 */ /* 0x081fe200078e02ff */
[----:B------:R-:W-:Y:S02]  /*17e0*/  IADD3 R10, R7, UR4, -R10 ;  /* 0x00000004070a7c10 */ /* 0x000fe4000fffe80a */
[----:B------:R-:W-:Y:S01]  /*17f0*/  ISETP.GT.AND P0, PT, R3, RZ, PT ;  /* 0x000000ff0300720c */ /* 0x000fe20003f04270 */
[----:B------:R-:W-:Y:S01]  /*1800*/  IMAD.WIDE.U32 R12, R14, R16, R8 ;  /* 0x000000100e0c7225 */ /* 0x000fe200078e0008 */
[----:B------:R-:W-:-:S02]  /*1810*/  SHF.L.U64.HI R11, R16, 0x3, R17 ;  /* 0x00000003100b7819 */ /* 0x000fc40000010211 */
[----:B------:R-:W-:Y:S01]  /*1820*/  ISETP.GT.AND P2, PT, R10, RZ, P0 ;  /* 0x000000ff0a00720c */ /* 0x000fe20000744270 */
[----:B------:R-:W-:Y:S02]  /*1830*/  IMAD R7, R14, R17, R4 ;  /* 0x000000110e077224 */ /* 0x000fe400078e0204 */
[----:B------:R-:W-:Y:S02]  /*1840*/  IMAD.SHL.U32 R16, R16, 0x8, RZ ;  /* 0x0000000810107824 */ /* 0x000fe400078e00ff */
[----:B------:R-:W-:Y:S01]  /*1850*/  IMAD.IADD R7, R13, 0x1, R7 ;  /* 0x000000010d077824 */ /* 0x000fe200078e0207 */
[----:B------:R-:W-:Y:S07]  /*1860*/  @!P1 BRA `(.L_x_28) ;  /* 0x0000002c00f49947 */ /* 0x000fee0003800000 */
[----:B------:R-:W-:Y:S01]  /*1870*/  ULDC.64 UR6, c[0x0][0x5b0] ;  /* 0x00016c0000067ab9 */ /* 0x000fe20000000a00 */
[----:B------:R-:W-:Y:S01]  /*1880*/  ULDC.64 UR8, c[0x0][0x5a8] ;  /* 0x00016a0000087ab9 */ /* 0x000fe20000000a00 */
[----:B------:R-:W-:Y:S01]  /*1890*/  IMAD R13, R15, UR6, RZ ;  /* 0x000000060f0d7c24 */ /* 0x000fe2000f8e02ff */
[----:B------:R-:W-:Y:S01]  /*18a0*/  ULDC.64 UR4, c[0x0][0x5c8] ;  /* 0x0001720000047ab9 */ /* 0x000fe20000000a00 */
[----:B------:R-:W-:-:S04]  /*18b0*/  IMAD.WIDE.U32 R18, R14, UR6, R8 ;  /* 0x000000060e127c25 */ /* 0x000fc8000f8e0008 */
[----:B------:R-:W-:Y:S01]  /*18c0*/  IMAD R13, R14, UR7, R13 ;  /* 0x000000070e0d7c24 */ /* 0x000fe2000f8e020d */
[----:B------:R-:W-:-:S03]  /*18d0*/  LEA R4, P1, R18, UR8, 0x1 ;  /* 0x0000000812047c11 */ /* 0x000fc6000f8208ff */
[----:B------:R-:W-:-:S05]  /*18e0*/  IMAD.IADD R5, R19, 0x1, R13 ;  /* 0x0000000113057824 */ /* 0x000fca00078e020d */
[----:B------:R-:W-:-:S05]  /*18f0*/  LEA.HI.X R5, R18, UR9, R5, 0x1, P1 ;  /* 0x0000000912057c11 */ /* 0x000fca00088f0c05 */
[----:B------:R-:W3:Y:S01]  /*1900*/  @P2 LDG.E.LTC128B.U16 R17, desc[UR12][R4.64] ;  /* 0x0000000c04112981 */ /* 0x000ee2000c1e1520 */
[C---:B------:R-:W-:Y:S01]  /*1910*/  LEA R6, P4, R12.reuse, UR4, 0x1 ;  /* 0x000000040c067c11 */ /* 0x040fe2000f8808ff */
[----:B------:R-:W-:Y:S01]  /*1920*/  BSSY B0, `(.L_x_29) ;  /* 0x000000b000007945 */ /* 0x000fe20003800000 */
[----:B------:R-:W-:Y:S02]  /*1930*/  ISETP.GT.AND P1, PT, R3, 0x1, PT ;  /* 0x000000010300780c */ /* 0x000fe40003f24270 */
[----:B------:R-:W-:Y:S02]  /*1940*/  LEA.HI.X R7, R12, UR5, R7, 0x1, P4 ;  /* 0x000000050c077c11 */ /* 0x000fe4000a0f0c07 */
[----:B------:R-:W-:Y:S01]  /*1950*/  ISETP.GT.AND P3, PT, R10, RZ, P1 ;  /* 0x000000ff0a00720c */ /* 0x000fe20000f64270 */
[----:B---3--:R-:W-:-:S05]  /*1960*/  HADD2.F32 R19, -RZ, R17.H0_H0 ;  /* 0x20000011ff137230 */ /* 0x008fca0000004100 */
[----:B------:R-:W-:-:S04]  /*1970*/  FMUL R19, R19, R2 ;  /* 0x0000000213137220 */ /* 0x000fc80000400000 */
[----:B--2---:R-:W-:-:S05]  /*1980*/  FFMA R19, R24, R0, R19 ;  /* 0x0000000018137223 */ /* 0x004fca0000000013 */
[----:B------:R-:W-:-:S05]  /*1990*/  F2FP.F16.F32.PACK_AB R19, RZ, R19 ;  /* 0x00000013ff13723e */ /* 0x000fca00000000ff */
[----:B------:R0:W-:Y:S01]  /*19a0*/  @P2 STG.E.U16 desc[UR12][R6.64], R19 ;  /* 0x0000001306002986 */ /* 0x0001e2000c10150c */
[----:B------:R-:W-:Y:S05]  /*19b0*/  @!P3 BRA `(.L_x_30) ;  /* 0x000000000004b947 */ /* 0x000fea0003800000 */
[----:B------:R1:W5:Y:S02]  /*19c0*/  LDG.E.LTC128B.U16 R17, desc[UR12][R4.64+0x2] ;  /* 0x0000020c04117981 */ /* 0x000364000c1e1520 */
.L_x_30:
[----:B------:R-:W-:Y:S05]  /*19d0*/  BSYNC B0 ;  /* 0x0000000000007941 */ /* 0x000fea0003800000 */
.L_x_29:
[----:B------:R-:W-:Y:S01]  /*19e0*/  USHF.L.U32 UR5, UR6, 0x3, URZ ;  /* 0x0000000306057899 */ /* 0x000fe2000800063f */
[----:B-----5:R-:W-:Y:S01]  /*19f0*/  HADD2.F32 R15, -RZ, R17.H0_H0 ;  /* 0x20000011ff0f7230 */ /* 0x020fe20000004100 */
[----:B------:R-:W-:Y:S01]  /*1a00*/  USHF.L.U64.HI UR4, UR6, 0x3, UR7 ;  /* 0x0000000306047899 */ /* 0x000fe20008010207 */
[----:B------:R-:W-:-:S03]  /*1a10*/  ISETP.GT.AND P0, PT, R10, 0x8, P0 ;  /* 0x000000080a00780c */ /* 0x000fc60000704270 */
[----:B------:R-:W-:Y:S02]  /*1a20*/  IMAD.U32 R18, RZ, RZ, UR5 ;  /* 0x00000005ff127e24 */ /* 0x000fe4000f8e00ff */
[----:B------:R-:W-:Y:S01]  /*1a30*/  FMUL R12, R15, R2 ;  /* 0x000000020f0c7220 */ /* 0x000fe20000400000 */
[----:B0-----:R-:W-:-:S03]  /*1a40*/  IMAD.U32 R19, RZ, RZ, UR4 ;  /* 0x00000004ff137e24 */ /* 0x001fc6000f8e00ff */
[----:B------:R-:W-:Y:S01]  /*1a50*/  FFMA R12, R25, R0, R12 ;  /* 0x00000000190c7223 */ /* 0x000fe2000000000c */
[----:B------:R-:W-:-:S04]  /*1a60*/  IMAD.WIDE.U32 R18, R14, UR6, R18 ;  /* 0x000000060e127c25 */ /* 0x000fc8000f8e0012 */
[----:B------:R-:W-:Y:S02]  /*1a70*/  F2FP.F16.F32.PACK_AB R12, RZ, R12 ;  /* 0x0000000cff0c723e */ /* 0x000fe400000000ff */
[----:B------:R-:W-:-:S03]  /*1a80*/  IADD3 R14, P2, R8, R18, RZ ;  /* 0x00000012080e7210 */ /* 0x000fc60007f5e0ff */
[----:B------:R0:W-:Y:S01]  /*1a90*/  @P3 STG.E.U16 desc[UR12][R6.64+0x2], R12 ;  /* 0x0000020c06003986 */ /* 0x0001e2000c10150c */
[----:B------:R-:W-:Y:S02]  /*1aa0*/  IADD3.X R9, R9, R13, R19, P2, !PT ;  /* 0x0000000d09097210 */ /* 0x000fe400017fe413 */
[----:B------:R-:W-:-:S04]  /*1ab0*/  LEA R8, P2, R14, UR8, 0x1 ;  /* 0x000000080e087c11 */ /* 0x000fc8000f8408ff */
[----:B------:R-:W-:Y:S02]  /*1ac0*/  LEA.HI.X R9, R14, UR9, R9, 0x1, P2 ;  /* 0x000000090e097c11 */ /* 0x000fe400090f0c09 */
[----:B------:R-:W-:-:S06]  /*1ad0*/  PRMT R14, R17, 0x7610, R14 ;  /* 0x00007610110e7816 */ /* 0x000fcc000000000e */
[----:B------:R-:W2:Y:S01]  /*1ae0*/  @P0 LDG.E.LTC128B.U16 R14, desc[UR12][R8.64] ;  /* 0x0000000c080e0981 */ /* 0x000ea2000c1e1520 */
[C---:B------:R-:W-:Y:S01]  /*1af0*/  SHF.L.U64.HI R11, R16.reuse, 0x1, R11 ;  /* 0x00000001100b7819 */ /* 0x040fe2000001020b */
[----:B------:R-:W-:Y:S01]  /*1b00*/  BSSY B0, `(.L_x_31) ;  /* 0x000000b000007945 */ /* 0x000fe20003800000 */
[----:B------:R-:W-:Y:S02]  /*1b10*/  LEA R16, P2, R16, R6, 0x1 ;  /* 0x0000000610107211 */ /* 0x000fe400078408ff */
[----:B------:R-:W-:-:S03]  /*1b20*/  ISETP.GT.AND P1, PT, R10, 0x8, P1 ;  /* 0x000000080a00780c */ /* 0x000fc60000f24270 */
[----:B------:R-:W-:Y:S02]  /*1b30*/  IMAD.X R17, R11, 0x1, R7, P2 ;  /* 0x000000010b117824 */ /* 0x000fe400010e0607 */
[----:B--2---:R-:W-:-:S05]  /*1b40*/  HADD2.F32 R13, -RZ, R14.H0_H0 ;  /* 0x2000000eff0d7230 */ /* 0x004fca0000004100 */
[----:B------:R-:W-:-:S04]  /*1b50*/  FMUL R13, R13, R2 ;  /* 0x000000020d0d7220 */ /* 0x000fc80000400000 */
[----:B------:R-:W-:-:S05]  /*1b60*/  FFMA R13, R26, R0, R13 ;  /* 0x000000001a0d7223 */ /* 0x000fca000000000d */
[----:B------:R-:W-:-:S05]  /*1b70*/  F2FP.F16.F32.PACK_AB R13, RZ, R13 ;  /* 0x0000000dff0d723e */ /* 0x000fca00000000ff */
[----:B------:R0:W-:Y:S01]  /*1b80*/  @P0 STG.E.U16 desc[UR12][R16.64], R13 ;  /* 0x0000000d10000986 */ /* 0x0001e2000c10150c */
[----:B------:R-:W-:Y:S05]  /*1b90*/  @!P1 BRA `(.L_x_32) ;  /* 0x0000000000049947 */ /* 0x000fea0003800000 */
[----:B------:R2:W5:Y:S02]  /*1ba0*/  LDG.E.LTC128B.U16 R14, desc[UR12][R8.64+0x2] ;  /* 0x0000020c080e7981 */ /* 0x000564000c1e1520 */
.L_x_32:
[----:B------:R-:W-:Y:S05]  /*1bb0*/  BSYNC B0 ;  /* 0x0000000000007941 */ /* 0x000fea0003800000 */
.L_x_31:
[----:B-----5:R-:W-:Y:S01]  /*1bc0*/  HADD2.F32 R11, -RZ, R14.H0_H0 ;  /* 0x2000000eff0b7230 */ /* 0x020fe20000004100 */
[----:B------:R-:W-:Y:S01]  /*1bd0*/  ISETP.GT.AND P0, PT, R3, 0x8, PT ;  /* 0x000000080300780c */ /* 0x000fe20003f04270 */
[----:B0-----:R-:W-:Y:S01]  /*1be0*/  @P1 IMAD.MOV.U32 R13, RZ, RZ, R17 ;  /* 0x000000ffff0d1224 */ /* 0x001fe200078e0011 */
[----:B------:R-:W-:Y:S02]  /*1bf0*/  BSSY B0, `(.L_x_33) ;  /* 0x000000a000007945 */ /* 0x000fe40003800000 */
[----:B------:R-:W-:Y:S01]  /*1c00*/  FMUL R12, R11, R2 ;  /* 0x000000020b0c7220 */ /* 0x000fe20000400000 */
[----:B------:R-:W-:-:S03]  /*1c10*/  ISETP.GT.AND P2, PT, R10, RZ, P0 ;  /* 0x000000ff0a00720c */ /* 0x000fc60000744270 */
[----:B------:R-:W-:-:S05]  /*1c20*/  FFMA R12, R27, R0, R12 ;  /* 0x000000001b0c7223 */ /* 0x000fca000000000c */
[----:B------:R-:W-:-:S04]  /*1c30*/  F2FP.F16.F32.PACK_AB R12, RZ, R12 ;  /* 0x0000000cff0c723e */ /* 0x000fc800000000ff */
[----:B------:R-:W-:Y:S01]  /*1c40*/  PRMT R11, R12, 0x7610, R11 ;  /* 0x000076100c0b7816 */ /* 0x000fe2000000000b */
[----:B------:R-:W-:-:S05]  /*1c50*/  @P1 IMAD.MOV.U32 R12, RZ, RZ, R16 ;  /* 0x000000ffff0c1224 */ /* 0x000fca00078e0010 */
[----:B------:R0:W-:Y:S01]  /*1c60*/  @P1 STG.E.U16 desc[UR12][R12.64+0x2], R11 ;  /* 0x0000020b0c001986 */ /* 0x0001e2000c10150c */
[----:B------:R-:W-:Y:S05]  /*1c70*/  @!P2 BRA `(.L_x_34) ;  /* 0x000000000004a947 */ /* 0x000fea0003800000 */
[----:B------:R3:W5:Y:S02]  /*1c80*/  LDG.E.LTC128B.U16 R14, desc[UR12][R4.64+0x10] ;  /* 0x0000100c040e7981 */ /* 0x000764000c1e1520 */
.L_x_34:
[----:B------:R-:W-:Y:S05]  /*1c90*/  BSYNC B0 ;  /* 0x0000000000007941 */ /* 0x000fea0003800000 */
.L_x_33:
[----:B0----5:R-:W-:Y:S01]  /*1ca0*/  HADD2.F32 R11, -RZ, R14.H0_H0 ;  /* 0x2000000eff0b7230 */ /* 0x021fe20000004100 */
[----:B------:R-:W-:Y:S01]  /*1cb0*/  ISETP.GT.AND P1, PT, R3, 0x9, PT ;  /* 0x000000090300780c */ /* 0x000fe20003f24270 */
[----:B------:R-:W-:Y:S03]  /*1cc0*/  BSSY B0, `(.L_x_35) ;  /* 0x0000008000007945 */ /* 0x000fe60003800000 */
[----:B------:R-:W-:Y:S01]  /*1cd0*/  FMUL R11, R11, R2 ;  /* 0x000000020b0b7220 */ /* 0x000fe20000400000 */
[----:B------:R-:W-:-:S03]  /*1ce0*/  ISETP.GT.AND P3, PT, R10, RZ, P1 ;  /* 0x000000ff0a00720c */ /* 0x000fc60000f64270 */
[----:B------:R-:W-:-:S05]  /*1cf0*/  FFMA R11, R28, R0, R11 ;  /* 0x000000001c0b7223 */ /* 0x000fca000000000b */
[----:B------:R-:W-:-:S05]  /*1d00*/  F2FP.F16.F32.PACK_AB R11, RZ, R11 ;  /* 0x0000000bff0b723e */ /* 0x000fca00000000ff */
[----:B------:R0:W-:Y:S01]  /*1d10*/  @P2 STG.E.U16 desc[UR12][R6.64+0x10], R11 ;  /* 0x0000100b06002986 */ /* 0x0001e2000c10150c */
[----:B------:R-:W-:Y:S05]  /*1d20*/  @!P3 BRA `(.L_x_36) ;  /* 0x000000000004b947 */ /* 0x000fea0003800000 */
[----:B------:R4:W5:Y:S02]  /*1d30*/  LDG.E.LTC128B.U16 R14, desc[UR12][R4.64+0x12] ;  /* 0x0000120c040e7981 */ /* 0x000964000c1e1520 */
.L_x_36:
[----:B------:R-:W-:Y:S05]  /*1d40*/  BSYNC B0 ;  /* 0x0000000000007941 */ /* 0x000fea0003800000 */
.L_x_35:
[----:B0----5:R-:W-:Y:S01]  /*1d50*/  HADD2.F32 R11, -RZ, R14.H0_H0 ;  /* 0x2000000eff0b7230 */ /* 0x021fe20000004100 */
[----:B------:R-:W-:Y:S01]  /*1d60*/  ISETP.GT.AND P0, PT, R10, 0x8, P0 ;  /* 0x000000080a00780c */ /* 0x000fe20000704270 */
[----:B------:R-:W-:Y:S03]  /*1d70*/  BSSY B0, `(.L_x_37) ;  /* 0x0000007000007945 */ /* 0x000fe60003800000 */
[----:B------:R-:W-:-:S04]  /*1d80*/  FMUL R12, R11, R2 ;  /* 0x000000020b0c7220 */ /* 0x000fc80000400000 */
[----:B------:R-:W-:-:S05]  /*1d90*/  FFMA R12, R29, R0, R12 ;  /* 0x000000001d0c7223 */ /* 0x000fca000000000c */
[----:B------:R-:W-:-:S05]  /*1da0*/  F2FP.F16.F32.PACK_AB R12, RZ, R12 ;  /* 0x0000000cff0c723e */ /* 0x000fca00000000ff */
[----:B------:R0:W-:Y:S01]  /*1db0*/  @P3 STG.E.U16 desc[UR12][R6.64+0x12], R12 ;  /* 0x0000120c06003986 */ /* 0x0001e2000c10150c */
[----:B------:R-:W-:Y:S05]  /*1dc0*/  @!P0 BRA `(.L_x_38) ;  /* 0x0000000000048947 */ /* 0x000fea0003800000 */
[----:B------:R0:W5:Y:S02]  /*1dd0*/  LDG.E.LTC128B.U16 R14, desc[UR12][R8.64+0x10] ;  /* 0x0000100c080e7981 */ /* 0x000164000c1e1520 */
.L_x_38:
[----:B------:R-:W-:Y:S05]  /*1de0*/  BSYNC B0 ;  /* 0x0000000000007941 */ /* 0x000fea0003800000 */
.L_x_37:
[----:B-----5:R-:W-:Y:S01]  /*1df0*/  HADD2.F32 R11, -RZ, R14.H0_H0 ;  /* 0x2000000eff0b7230 */ /* 0x020fe20000004100 */
[----:B------:R-:W-:Y:S01]  /*1e00*/  ISETP.GT.AND P1, PT, R10, 0x8, P1 ;  /* 0x000000080a00780c */ /* 0x000fe20000f24270 */
[----:B0-----:R-:W-:Y:S01]  /*1e10*/  @P0 IMAD.MOV.U32 R12, RZ, RZ, R16 ;  /* 0x000000ffff0c0224 */ /* 0x001fe200078e0010 */
[----:B------:R-:W-:Y:S01]  /*1e20*/  BSSY B0, `(.L_x_39) ;  /* 0x0000008000007945 */ /* 0x000fe20003800000 */
[----:B------:R-:W-:Y:S02]  /*1e30*/  @P0 IMAD.MOV.U32 R13, RZ, RZ, R17 ;  /* 0x000000ffff0d0224 */ /* 0x000fe400078e0011 */
[----:B------:R-:W-:-:S04]  /*1e40*/  FMUL R11, R11, R2 ;  /* 0x000000020b0b7220 */ /* 0x000fc80000400000 */
[----:B------:R-:W-:-:S05]  /*1e50*/  FFMA R11, R30, R0, R11 ;  /* 0x000000001e0b7223 */ /* 0x000fca000000000b */
[----:B------:R-:W-:-:S05]  /*1e60*/  F2FP.F16.F32.PACK_AB R11, RZ, R11 ;  /* 0x0000000bff0b723e */ /* 0x000fca00000000ff */
[----:B------:R0:W-:Y:S01]  /*1e70*/  @P0 STG.E.U16 desc[UR12][R12.64+0x10], R11 ;  /* 0x0000100b0c000986 */ /* 0x0001e2000c10150c */
[----:B------:R-:W-:Y:S05]  /*1e80*/  @!P1 BRA `(.L_x_40) ;  /* 0x0000000000049947 */ /* 0x000fea0003800000 */
[----:B------:R0:W5:Y:S02]  /*1e90*/  LDG.E.LTC128B.U16 R14, desc[UR12][R8.64+0x12] ;  /* 0x0000120c080e7981 */ /* 0x000164000c1e1520 */
.L_x_40:
[----:B------:R-:W-:Y:S05]  /*1ea0*/  BSYNC B0 ;  /* 0x0000000000007941 */ /* 0x000fea0003800000 */
.L_x_39:
[----:B0----5:R-:W-:Y:S01]  /*1eb0*/  HADD2.F32 R11, -RZ, R14.H0_H0 ;  /* 0x2000000eff0b7230 */ /* 0x021fe20000004100 */
[----:B------:R-:W-:Y:S01]  /*1ec0*/  ISETP.GT.AND P0, PT, R3, 0x10, PT ;  /* 0x000000100300780c */ /* 0x000fe20003f04270 */
[----:B------:R-:W-:Y:S01]  /*1ed0*/  @P1 IMAD.MOV.U32 R13, RZ, RZ, R17 ;  /* 0x000000ffff0d1224 */ /* 0x000fe200078e0011 */
        /* <DEDUP_REMOVED lines=10> */
.L_x_42:
[----:B------:R-:W-:Y:S05]  /*1f80*/  BSYNC B0 ;  /* 0x0000000000007941 */ /* 0x000fea0003800000 */
.L_x_41:
        /* <DEDUP_REMOVED lines=10> */
.L_x_44:
[----:B------:R-:W-:Y:S05]  /*2030*/  BSYNC B0 ;  /* 0x0000000000007941 */ /* 0x000fea0003800000 */
.L_x_43:
        /* <DEDUP_REMOVED lines=9> */
.L_x_46:
[----:B------:R-:W-:Y:S05]  /*20d0*/  BSYNC B0 ;  /* 0x0000000000007941 */ /* 0x000fea0003800000 */
.L_x_45:
        /* <DEDUP_REMOVED lines=11> */
.L_x_48:
[----:B------:R-:W-:Y:S05]  /*2190*/  BSYNC B0 ;  /* 0x0000000000007941 */ /* 0x000fea0003800000 */
.L_x_47:
        /* <DEDUP_REMOVED lines=13> */
.L_x_50:
[----:B------:R-:W-:Y:S05]  /*2270*/  BSYNC B0 ;  /* 0x0000000000007941 */ /* 0x000fea0003800000 */
.L_x_49:
        /* <DEDUP_REMOVED lines=10> */
.L_x_52:
[----:B------:R-:W-:Y:S05]  /*2320*/  BSYNC B0 ;  /* 0x0000000000007941 */ /* 0x000fea0003800000 */
.L_x_51:
        /* <DEDUP_REMOVED lines=9> */
.L_x_54:
[----:B------:R-:W-:Y:S05]  /*23c0*/  BSYNC B0 ;  /* 0x0000000000007941 */ /* 0x000fea0003800000 */
.L_x_53:
        /* <DEDUP_REMOVED lines=11> */
.L_x_56:
[----:B------:R-:W-:Y:S05]  /*2480*/  BSYNC B0 ;  /* 0x0000000000007941 */ /* 0x000fea0003800000 */
.L_x_55:
        /* <DEDUP_REMOVED lines=13> */
.L_x_58:
[----:B------:R-:W-:Y:S05]  /*2560*/  BSYNC B0 ;  /* 0x0000000000007941 */ /* 0x000fea0003800000 */
.L_x_57:
        /* <DEDUP_REMOVED lines=10> */
.L_x_60:
[----:B------:R-:W-:Y:S05]  /*2610*/  BSYNC B0 ;  /* 0x0000000000007941 */ /* 0x000fea0003800000 */
.L_x_59:
        /* <DEDUP_REMOVED lines=9> */
.L_x_62:
[----:B------:R-:W-:Y:S05]  /*26b0*/  BSYNC B0 ;  /* 0x0000000000007941 */ /* 0x000fea0003800000 */
.L_x_61:
        /* <DEDUP_REMOVED lines=11> */
.L_x_64:
[----:B------:R-:W-:Y:S05]  /*2770*/  BSYNC B0 ;  /* 0x0000000000007941 */ /* 0x000fea0003800000 */
.L_x_63:
        /* <DEDUP_REMOVED lines=13> */
.L_x_66:
[----:B------:R-:W-:Y:S05]  /*2850*/  BSYNC B0 ;  /* 0x0000000000007941 */ /* 0x000fea0003800000 */
.L_x_65:
        /* <DEDUP_REMOVED lines=10> */
.L_x_68:
[----:B------:R-:W-:Y:S05]  /*2900*/  BSYNC B0 ;  /* 0x0000000000007941 */ /* 0x000fea0003800000 */
.L_x_67:
        /* <DEDUP_REMOVED lines=9> */
.L_x_70:
[----:B------:R-:W-:Y:S05]  /*29a0*/  BSYNC B0 ;  /* 0x0000000000007941 */ /* 0x000fea0003800000 */
.L_x_69:
        /* <DEDUP_REMOVED lines=11> */
.L_x_72:
[----:B------:R-:W-:Y:S05]  /*2a60*/  BSYNC B0 ;  /* 0x0000000000007941 */ /* 0x000fea0003800000 */
.L_x_71:
        /* <DEDUP_REMOVED lines=13> */
.L_x_74:
[----:B------:R-:W-:Y:S05]  /*2b40*/  BSYNC B0 ;  /* 0x0000000000007941 */ /* 0x000fea0003800000 */
.L_x_73:
        /* <DEDUP_REMOVED lines=10> */
.L_x_76:
[----:B------:R-:W-:Y:S05]  /*2bf0*/  BSYNC B0 ;  /* 0x0000000000007941 */ /* 0x000fea0003800000 */
.L_x_75:
        /* <DEDUP_REMOVED lines=9> */
.L_x_78:
[----:B------:R-:W-:Y:S05]  /*2c90*/  BSYNC B0 ;  /* 0x0000000000007941 */ /* 0x000fea0003800000 */
.L_x_77:
        /* <DEDUP_REMOVED lines=11> */
.L_x_80:
[----:B------:R-:W-:Y:S05]  /*2d50*/  BSYNC B0 ;  /* 0x0000000000007941 */ /* 0x000fea0003800000 */
.L_x_79:
        /* <DEDUP_REMOVED lines=13> */
.L_x_82:
[----:B------:R-:W-:Y:S05]  /*2e30*/  BSYNC B0 ;  /* 0x0000000000007941 */ /* 0x000fea0003800000 */
.L_x_81:
        /* <DEDUP_REMOVED lines=10> */
.L_x_84:
[----:B------:R-:W-:Y:S05]  /*2ee0*/  BSYNC B0 ;  /* 0x0000000000007941 */ /* 0x000fea0003800000 */
.L_x_83:
        /* <DEDUP_REMOVED lines=9> */
.L_x_86:
[----:B------:R-:W-:Y:S05]  /*2f80*/  BSYNC B0 ;  /* 0x0000000000007941 */ /* 0x000fea0003800000 */
.L_x_85:
        /* <DEDUP_REMOVED lines=11> */
.L_x_88:
[----:B------:R-:W-:Y:S05]  /*3040*/  BSYNC B0 ;  /* 0x0000000000007941 */ /* 0x000fea0003800000 */
.L_x_87:
        /* <DEDUP_REMOVED lines=13> */
.L_x_90:
[----:B------:R-:W-:Y:S05]  /*3120*/  BSYNC B0 ;  /* 0x0000000000007941 */ /* 0x000fea0003800000 */
.L_x_89:
        /* <DEDUP_REMOVED lines=10> */
.L_x_92:
[----:B------:R-:W-:Y:S05]  /*31d0*/  BSYNC B0 ;  /* 0x0000000000007941 */ /* 0x000fea0003800000 */
.L_x_91:
        /* <DEDUP_REMOVED lines=9> */
.L_x_94:
[----:B------:R-:W-:Y:S05]  /*3270*/  BSYNC B0 ;  /* 0x0000000000007941 */ /* 0x000fea0003800000 */
.L_x_93:
        /* <DEDUP_REMOVED lines=11> */
.L_x_96:
[----:B------:R-:W-:Y:S05]  /*3330*/  BSYNC B0 ;  /* 0x0000000000007941 */ /* 0x000fea0003800000 */
.L_x_95:
        /* <DEDUP_REMOVED lines=13> */
.L_x_98:
[----:B------:R-:W-:Y:S05]  /*3410*/  BSYNC B0 ;  /* 0x0000000000007941 */ /* 0x000fea0003800000 */
.L_x_97:
        /* <DEDUP_REMOVED lines=10> */
.L_x_100:
[----:B------:R-:W-:Y:S05]  /*34c0*/  BSYNC B0 ;  /* 0x0000000000007941 */ /* 0x000fea0003800000 */
.L_x_99:
        /* <DEDUP_REMOVED lines=9> */
.L_x_102:
[----:B------:R-:W-:Y:S05]  /*3560*/  BSYNC B0 ;  /* 0x0000000000007941 */ /* 0x000fea0003800000 */
.L_x_101:
        /* <DEDUP_REMOVED lines=11> */
.L_x_104:
[----:B------:R-:W-:Y:S05]  /*3620*/  BSYNC B0 ;  /* 0x0000000000007941 */ /* 0x000fea0003800000 */
.L_x_103:
        /* <DEDUP_REMOVED lines=13> */
.L_x_106:
[----:B------:R-:W-:Y:S05]  /*3700*/  BSYNC B0 ;  /* 0x0000000000007941 */ /* 0x000fea0003800000 */
.L_x_105:
        /* <DEDUP_REMOVED lines=10> */
.L_x_108:
[----:B------:R-:W-:Y:S05]  /*37b0*/  BSYNC B0 ;  /* 0x0000000000007941 */ /* 0x000fea0003800000 */
.L_x_107:
        /* <DEDUP_REMOVED lines=9> */
.L_x_110:
[----:B------:R-:W-:Y:S05]  /*3850*/  BSYNC B0 ;  /* 0x0000000000007941 */ /* 0x000fea0003800000 */
.L_x_109:
        /* <DEDUP_REMOVED lines=11> */
.L_x_112:
[----:B------:R-:W-:Y:S05]  /*3910*/  BSYNC B0 ;  /* 0x0000000000007941 */ /* 0x000fea0003800000 */
.L_x_111:
        /* <DEDUP_REMOVED lines=13> */
.L_x_114:
[----:B------:R-:W-:Y:S05]  /*39f0*/  BSYNC B0 ;  /* 0x0000000000007941 */ /* 0x000fea0003800000 */
.L_x_113:
        /* <DEDUP_REMOVED lines=10> */
.L_x_116:
[----:B------:R-:W-:Y:S05]  /*3aa0*/  BSYNC B0 ;  /* 0x0000000000007941 */ /* 0x000fea0003800000 */
.L_x_115:
        /* <DEDUP_REMOVED lines=9> */
.L_x_118:
[----:B------:R-:W-:Y:S05]  /*3b40*/  BSYNC B0 ;  /* 0x0000000000007941 */ /* 0x000fea0003800000 */
.L_x_117:
        /* <DEDUP_REMOVED lines=11> */
.L_x_120:
[----:B------:R-:W-:Y:S05]  /*3c00*/  BSYNC B0 ;  /* 0x0000000000007941 */ /* 0x000fea0003800000 */
.L_x_119:
        /* <DEDUP_REMOVED lines=13> */
.L_x_122:
[----:B------:R-:W-:Y:S05]  /*3ce0*/  BSYNC B0 ;  /* 0x0000000000007941 */ /* 0x000fea0003800000 */
.L_x_121:
        /* <DEDUP_REMOVED lines=10> */
.L_x_124:
[----:B------:R-:W-:Y:S05]  /*3d90*/  BSYNC B0 ;  /* 0x0000000000007941 */ /* 0x000fea0003800000 */
.L_x_123:
        /* <DEDUP_REMOVED lines=9> */
.L_x_126:
[----:B------:R-:W-:Y:S05]  /*3e30*/  BSYNC B0 ;  /* 0x0000000000007941 */ /* 0x000fea0003800000 */
.L_x_125:
        /* <DEDUP_REMOVED lines=11> */
.L_x_128:
[----:B------:R-:W-:Y:S05]  /*3ef0*/  BSYNC B0 ;  /* 0x0000000000007941 */ /* 0x000fea0003800000 */
.L_x_127:
        /* <DEDUP_REMOVED lines=13> */
.L_x_130:
[----:B------:R-:W-:Y:S05]  /*3fd0*/  BSYNC B0 ;  /* 0x0000000000007941 */ /* 0x000fea0003800000 */
.L_x_129:
        /* <DEDUP_REMOVED lines=10> */
.L_x_132:
[----:B------:R-:W-:Y:S05]  /*4080*/  BSYNC B0 ;  /* 0x0000000000007941 */ /* 0x000fea0003800000 */
.L_x_131:
        /* <DEDUP_REMOVED lines=9> */
.L_x_134:
[----:B------:R-:W-:Y:S05]  /*4120*/  BSYNC B0 ;  /* 0x0000000000007941 */ /* 0x000fea0003800000 */
.L_x_133:
        /* <DEDUP_REMOVED lines=11> */
.L_x_136:
[----:B------:R-:W-:Y:S05]  /*41e0*/  BSYNC B0 ;  /* 0x0000000000007941 */ /* 0x000fea0003800000 */
.L_x_135:
        /* <DEDUP_REMOVED lines=13> */
.L_x_138:
[----:B------:R-:W-:Y:S05]  /*42c0*/  BSYNC B0 ;  /* 0x0000000000007941 */ /* 0x000fea0003800000 */
.L_x_137:
        /* <DEDUP_REMOVED lines=10> */
.L_x_140:
[----:B------:R-:W-:Y:S05]  /*4370*/  BSYNC B0 ;  /* 0x0000000000007941 */ /* 0x000fea0003800000 */
.L_x_139:
        /* <DEDUP_REMOVED lines=9> */
.L_x_142:
[----:B------:R-:W-:Y:S05]  /*4410*/  BSYNC B0 ;  /* 0x0000000000007941 */ /* 0x000fea0003800000 */
.L_x_141:
        /* <DEDUP_REMOVED lines=11> */
.L_x_144:
[----:B------:R-:W-:Y:S05]  /*44d0*/  BSYNC B0 ;  /* 0x0000000000007941 */ /* 0x000fea0003800000 */
.L_x_143:
        /* <DEDUP_REMOVED lines=13> */
.L_x_146:
[----:B------:R-:W-:Y:S05]  /*45b0*/  BSYNC B0 ;  /* 0x0000000000007941 */ /* 0x000fea0003800000 */
.L_x_145:
        /* <DEDUP_REMOVED lines=10> */
.L_x_148:
[----:B------:R-:W-:Y:S05]  /*4660*/  BSYNC B0 ;  /* 0x0000000000007941 */ /* 0x000fea0003800000 */
.L_x_147:
[----:B-----5:R-:W-:Y:S01]  /*4670*/  HADD2.F32 R3, -RZ, R14.H0_H0 ;  /* 0x2000000eff037230 */ /* 0x020fe20000004100 */
[----:B------:R-:W-:Y:S01]  /*4680*/  ISETP.GT.AND P0, PT, R10, 0x8, P0 ;  /* 0x000000080a00780c */ /* 0x000fe20000704270 */
[----:B------:R-:W-:Y:S03]  /*4690*/  BSSY B0, `(.L_x_149) ;  /* 0x0000007000007945 */ /* 0x000fe60003800000 */
[----:B01-34-:R-:W-:-:S04]  /*46a0*/  FMUL R4, R3, R2 ;  /* 0x0000000203047220 */ /* 0x01bfc80000400000 */
[----:B------:R-:W-:-:S05]  /*46b0*/  FFMA R4, R85, R0, R4 ;  /* 0x0000000055047223 */ /* 0x000fca0000000004 */
[----:B------:R-:W-:-:S05]  /*46c0*/  F2FP.F16.F32.PACK_AB R4, RZ, R4 ;  /* 0x00000004ff04723e */ /* 0x000fca00000000ff */
[----:B------:R0:W-:Y:S01]  /*46d0*/  @P3 STG.E.U16 desc[UR12][R6.64+0xf2], R4 ;  /* 0x0000f20406003986 */ /* 0x0001e2000c10150c */
[----:B------:R-:W-:Y:S05]  /*46e0*/  @!P0 BRA `(.L_x_150) ;  /* 0x0000000000048947 */ /* 0x000fea0003800000 */
[----:B------:R1:W5:Y:S02]  /*46f0*/  LDG.E.LTC128B.U16 R14, desc[UR12][R8.64+0xf0] ;  /* 0x0000f00c080e7981 */ /* 0x000364000c1e1520 */
.L_x_150:
[----:B------:R-:W-:Y:S05]  /*4700*/  BSYNC B0 ;  /* 0x0000000000007941 */ /* 0x000fea0003800000 */
.L_x_149:
        /* <DEDUP_REMOVED lines=11> */
.L_x_152:
[----:B------:R-:W-:Y:S05]  /*47c0*/  BSYNC B0 ;  /* 0x0000000000007941 */ /* 0x000fea0003800000 */
.L_x_151:
[----:B0----5:R-:W-:-:S05]  /*47d0*/  HADD2.F32 R3, -RZ, R14.H0_H0 ;  /* 0x2000000eff037230 */ /* 0x021fca0000004100 */
[----:B------:R-:W-:-:S04]  /*47e0*/  FMUL R2, R3, R2 ;  /* 0x0000000203027220 */ /* 0x000fc80000400000 */
[----:B------:R-:W-:Y:S01]  /*47f0*/  FFMA R2, R87, R0, R2 ;  /* 0x0000000057027223 */ /* 0x000fe20000000002 */
[----:B------:R-:W-:Y:S06]  /*4800*/  @!P1 EXIT ;  /* 0x000000000000994d */ /* 0x000fec0003800000 */
[----:B------:R-:W-:-:S05]  /*4810*/  F2FP.F16.F32.PACK_AB R2, RZ, R2 ;  /* 0x00000002ff02723e */ /* 0x000fca00000000ff */
[----:B------:R-:W-:Y:S01]  /*4820*/  STG.E.U16 desc[UR12][R16.64+0xf2], R2 ;  /* 0x0000f20210007986 */ /* 0x000fe2000c10150c */
[----:B------:R-:W-:Y:S05]  /*4830*/  EXIT ;  /* 0x000000000000794d */ /* 0x000fea0003800000 */
.L_x_28:
[----:B------:R-:W-:Y:S01]  /*4840*/  ISETP.GT.AND P3, PT, R3, 0x1, PT ;  /* 0x000000010300780c */ /* 0x000fe20003f64270 */
[----:B------:R-:W-:Y:S01]  /*4850*/  ULDC.64 UR4, c[0x0][0x5c8] ;  /* 0x0001720000047ab9 */ /* 0x000fe20000000a00 */
[-C--:B--2---:R-:W-:Y:S01]  /*4860*/  FMUL R24, R24, R0.reuse ;  /* 0x0000000018187220 */ /* 0x084fe20000400000 */
[-C--:B------:R-:W-:Y:S01]  /*4870*/  FMUL R25, R25, R0.reuse ;  /* 0x0000000019197220 */ /* 0x080fe20000400000 */
[----:B------:R-:W-:Y:S01]  /*4880*/  ISETP.GT.AND P4, PT, R10, RZ, P3 ;  /* 0x000000ff0a00720c */ /* 0x000fe20001f84270 */
[-C--:B------:R-:W-:Y:S01]  /*4890*/  FMUL R26, R26, R0.reuse ;  /* 0x000000001a1a7220 */ /* 0x080fe20000400000 */
[----:B------:R-:W-:Y:S01]  /*48a0*/  LEA R4, P1, R12, UR4, 0x1 ;  /* 0x000000040c047c11 */ /* 0x000fe2000f8208ff */
[----:B------:R-:W-:Y:S01]  /*48b0*/  FMUL R27, R27, R0 ;  /* 0x000000001b1b7220 */ /* 0x000fe20000400000 */
[----:B------:R-:W-:Y:S01]  /*48c0*/  F2FP.F16.F32.PACK_AB R24, RZ, R24 ;  /* 0x00000018ff18723e */ /* 0x000fe200000000ff */
[-C--:B------:R-:W-:Y:S01]  /*48d0*/  FMUL R28, R28, R0.reuse ;  /* 0x000000001c1c7220 */ /* 0x080fe20000400000 */
[----:B------:R-:W-:Y:S01]  /*48e0*/  LEA.HI.X R5, R12, UR5, R7, 0x1, P1 ;  /* 0x000000050c057c11 */ /* 0x000fe200088f0c07 */
[-C--:B------:R-:W-:Y:S01]  /*48f0*/  FMUL R29, R29, R0.reuse ;  /* 0x000000001d1d7220 */ /* 0x080fe20000400000 */
[----:B------:R-:W-:Y:S01]  /*4900*/  F2FP.F16.F32.PACK_AB R25, RZ, R25 ;  /* 0x00000019ff19723e */ /* 0x000fe200000000ff */
[-C--:B------:R-:W-:Y:S01]  /*4910*/  FMUL R30, R30, R0.reuse ;  /* 0x000000001e1e7220 */ /* 0x080fe20000400000 */
[----:B------:R-:W-:Y:S01]  /*4920*/  ISETP.GT.AND P3, PT, R10, 0x8, P3 ;  /* 0x000000080a00780c */ /* 0x000fe20001f64270 */
[----:B------:R-:W-:Y:S01]  /*4930*/  @P2 STG.E.U16 desc[UR12][R4.64], R24 ;  /* 0x0000001804002986 */ /* 0x000fe2000c10150c */
[----:B------:R-:W-:Y:S01]  /*4940*/  SHF.L.U64.HI R11, R16, 0x1, R11 ;  /* 0x00000001100b7819 */ /* 0x000fe2000001020b */
[----:B------:R-:W-:Y:S01]  /*4950*/  FMUL R31, R31, R0 ;  /* 0x000000001f1f7220 */ /* 0x000fe20000400000 */
[----:B------:R-:W-:Y:S01]  /*4960*/  ISETP.GT.AND P2, PT, R10, 0x8, P0 ;  /* 0x000000080a00780c */ /* 0x000fe20000744270 */
[----:B------:R-:W-:Y:S01]  /*4970*/  @P4 STG.E.U16 desc[UR12][R4.64+0x2], R25 ;  /* 0x0000021904004986 */ /* 0x000fe2000c10150c */
[----:B------:R-:W-:Y:S01]  /*4980*/  LEA R16, P4, R16, R4, 0x1 ;  /* 0x0000000410107211 */ /* 0x000fe200078808ff */
[-C--:B------:R-:W-:Y:S01]  /*4990*/  FMUL R32, R32, R0.reuse ;  /* 0x0000000020207220 */ /* 0x080fe20000400000 */
[----:B------:R-:W-:Y:S01]  /*49a0*/  ISETP.GT.AND P1, PT, R3, 0x8, PT ;  /* 0x000000080300780c */ /* 0x000fe20003f24270 */
[-C--:B------:R-:W-:Y:S01]  /*49b0*/  FMUL R33, R33, R0.reuse ;  /* 0x0000000021217220 */ /* 0x080fe20000400000 */
[----:B------:R-:W-:Y:S01]  /*49c0*/  ISETP.GT.AND P0, PT, R3, 0x9, PT ;  /* 0x000000090300780c */ /* 0x000fe20003f04270 */
[----:B------:R-:W-:Y:S01]  /*49d0*/  IMAD.X R17, R11, 0x1, R5, P4 ;  /* 0x000000010b117824 */ /* 0x000fe200020e0605 */
[C---:B------:R-:W-:Y:S01]  /*49e0*/  ISETP.GT.AND P5, PT, R10.reuse, RZ, P1 ;  /* 0x000000ff0a00720c */ /* 0x040fe20000fa4270 */
[--C-:B------:R-:W-:Y:S01]  /*49f0*/  @P3 IMAD.MOV.U32 R6, RZ, RZ, R16.reuse ;  /* 0x000000ffff063224 */ /* 0x100fe200078e0010 */
[C---:B------:R-:W-:Y:S01]  /*4a00*/  ISETP.GT.AND P4, PT, R10.reuse, RZ, P0 ;  /* 0x000000ff0a00720c */ /* 0x040fe20000784270 */
[--C-:B------:R-:W-:Y:S01]  /*4a10*/  @P3 IMAD.MOV.U32 R7, RZ, RZ, R17.reuse ;  /* 0x000000ffff073224 */ /* 0x100fe200078e0011 */
[----:B------:R-:W-:Y:S01]  /*4a20*/  ISETP.GT.AND P1, PT, R10, 0x8, P1 ;  /* 0x000000080a00780c */ /* 0x000fe20000f24270 */
[----:B------:R-:W-:Y:S01]  /*4a30*/  FMUL R34, R34, R0 ;  /* 0x0000000022227220 */ /* 0x000fe20000400000 */
[----:B------:R-:W-:Y:S01]  /*4a40*/  F2FP.F16.F32.PACK_AB R26, RZ, R26 ;  /* 0x0000001aff1a723e */ /* 0x000fe200000000ff */
[-C--:B------:R-:W-:Y:S01]  /*4a50*/  FMUL R35, R35, R0.reuse ;  /* 0x0000000023237220 */ /* 0x080fe20000400000 */
[----:B------:R-:W-:Y:S01]  /*4a60*/  F2FP.F16.F32.PACK_AB R27, RZ, R27 ;  /* 0x0000001bff1b723e */ /* 0x000fe200000000ff */
[----:B------:R-:W-:Y:S01]  /*4a70*/  FMUL R36, R36, R0 ;  /* 0x0000000024247220 */ /* 0x000fe20000400000 */
[----:B------:R-:W-:Y:S01]  /*4a80*/  F2FP.F16.F32.PACK_AB R28, RZ, R28 ;  /* 0x0000001cff1c723e */ /* 0x000fe200000000ff */
[----:B------:R-:W-:Y:S01]  /*4a90*/  @P2 STG.E.U16 desc[UR12][R16.64], R26 ;  /* 0x0000001a10002986 */ /* 0x000fe2000c10150c */
[----:B------:R-:W-:Y:S01]  /*4aa0*/  F2FP.F16.F32.PACK_AB R29, RZ, R29 ;  /* 0x0000001dff1d723e */ /* 0x000fe200000000ff */
[-C--:B------:R-:W-:Y:S01]  /*4ab0*/  FMUL R37, R37, R0.reuse ;  /* 0x0000000025257220 */ /* 0x080fe20000400000 */
[----:B------:R-:W-:Y:S01]  /*4ac0*/  ISETP.GT.AND P2, PT, R10, 0x8, P0 ;  /* 0x000000080a00780c */ /* 0x000fe20000744270 */
[----:B------:R0:W-:Y:S01]  /*4ad0*/  @P3 STG.E.U16 desc[UR12][R6.64+0x2], R27 ;  /* 0x0000021b06003986 */ /* 0x0001e2000c10150c */
[C---:B------:R-:W-:Y:S01]  /*4ae0*/  ISETP.GT.AND P3, PT, R3.reuse, 0x10, PT ;  /* 0x000000100300780c */ /* 0x040fe20003f64270 */
[----:B------:R-:W-:Y:S01]  /*4af0*/  FMUL R38, R38, R0 ;  /* 0x0000000026267220 */ /* 0x000fe20000400000 */
[----:B------:R-:W-:Y:S01]  /*4b00*/  F2FP.F16.F32.PACK_AB R30, RZ, R30 ;  /* 0x0000001eff1e723e */ /* 0x000fe200000000ff */
[----:B------:R-:W-:Y:S01]  /*4b10*/  @P5 STG.E.U16 desc[UR12][R4.64+0x10], R28 ;  /* 0x0000101c04005986 */ /* 0x000fe2000c10150c */
[----:B------:R-:W-:Y:S01]  /*4b20*/  ISETP.GT.AND P0, PT, R3, 0x11, PT ;  /* 0x000000110300780c */ /* 0x000fe20003f04270 */
[-C--:B------:R-:W-:Y:S01]  /*4b30*/  FMUL R39, R39, R0.reuse ;  /* 0x0000000027277220 */ /* 0x080fe20000400000 */
[----:B------:R-:W-:Y:S01]  /*4b40*/  F2FP.F16.F32.PACK_AB R31, RZ, R31 ;  /* 0x0000001fff1f723e */ /* 0x000fe200000000ff */
[----:B------:R-:W-:Y:S01]  /*4b50*/  @P4 STG.E.U16 desc[UR12][R4.64+0x12], R29 ;  /* 0x0000121d04004986 */ /* 0x000fe2000c10150c */
[----:B------:R-:W-:Y:S01]  /*4b60*/  ISETP.GT.AND P4, PT, R10, RZ, P3 ;  /* 0x000000ff0a00720c */ /* 0x000fe20001f84270 */
[----:B------:R-:W-:Y:S01]  /*4b70*/  FMUL R40, R40, R0 ;  /* 0x0000000028287220 */ /* 0x000fe20000400000 */
[C---:B------:R-:W-:Y:S01]  /*4b80*/  ISETP.GT.AND P3, PT, R10.reuse, 0x8, P3 ;  /* 0x000000080a00780c */ /* 0x040fe20001f64270 */
[--C-:B0-----:R-:W-:Y:S01]  /*4b90*/  @P1 IMAD.MOV.U32 R6, RZ, RZ, R16.reuse ;  /* 0x000000ffff061224 */ /* 0x101fe200078e0010 */
[----:B------:R-:W-:Y:S01]  /*4ba0*/  ISETP.GT.AND P5, PT, R10, RZ, P0 ;  /* 0x000000ff0a00720c */ /* 0x000fe200007a4270 */
[--C-:B------:R-:W-:Y:S01]  /*4bb0*/  @P1 IMAD.MOV.U32 R7, RZ, RZ, R17.reuse ;  /* 0x000000ffff071224 */ /* 0x100fe200078e0011 */
[----:B------:R-:W-:Y:S01]  /*4bc0*/  F2FP.F16.F32.PACK_AB R32, RZ, R32 ;  /* 0x00000020ff20723e */ /* 0x000fe200000000ff */
[-C--:B------:R-:W-:Y:S01]  /*4bd0*/  FMUL R41, R41, R0.reuse ;  /* 0x0000000029297220 */ /* 0x080fe20000400000 */
[----:B------:R-:W-:Y:S01]  /*4be0*/  F2FP.F16.F32.PACK_AB R33, RZ, R33 ;  /* 0x00000021ff21723e */ /* 0x000fe200000000ff */
[-C--:B------:R-:W-:Y:S01]  /*4bf0*/  FMUL R42, R42, R0.reuse ;  /* 0x000000002a2a7220 */ /* 0x080fe20000400000 */
[----:B------:R0:W-:Y:S01]  /*4c00*/  @P1 STG.E.U16 desc[UR12][R6.64+0x10], R30 ;  /* 0x0000101e06001986 */ /* 0x0001e2000c10150c */
[----:B------:R-:W-:Y:S01]  /*4c10*/  ISETP.GT.AND P1, PT, R10, 0x8, P0 ;  /* 0x000000080a00780c */ /* 0x000fe20000724270 */
[----:B------:R-:W-:Y:S01]  /*4c20*/  FMUL R43, R43, R0 ;  /* 0x000000002b2b7220 */ /* 0x000fe20000400000 */
[----:B------:R-:W-:Y:S01]  /*4c30*/  F2FP.F16.F32.PACK_AB R34, RZ, R34 ;  /* 0x00000022ff22723e */ /* 0x000fe200000000ff */
[-C--:B------:R-:W-:Y:S01]  /*4c40*/  FMUL R44, R44, R0.reuse ;  /* 0x000000002c2c7220 */ /* 0x080fe20000400000 */
[----:B------:R-:W-:Y:S01]  /*4c50*/  F2FP.F16.F32.PACK_AB R35, RZ, R35 ;  /* 0x00000023ff23723e */ /* 0x000fe200000000ff */
[-C--:B------:R-:W-:Y:S01]  /*4c60*/  FMUL R45, R45, R0.reuse ;  /* 0x000000002d2d7220 */ /* 0x080fe20000400000 */
[----:B------:R-:W-:Y:S01]  /*4c70*/  ISETP.GT.AND P0, PT, R3, 0x19, PT ;  /* 0x000000190300780c */ /* 0x000fe20003f04270 */
[----:B------:R-:W-:Y:S01]  /*4c80*/  FMUL R46, R46, R0 ;  /* 0x000000002e2e7220 */ /* 0x000fe20000400000 */
[----:B------:R-:W-:Y:S01]  /*4c90*/  F2FP.F16.F32.PACK_AB R36, RZ, R36 ;  /* 0x00000024ff24723e */ /* 0x000fe200000000ff */
[----:B------:R-:W-:Y:S01]  /*4ca0*/  FMUL R47, R47, R0 ;  /* 0x000000002f2f7220 */ /* 0x000fe20000400000 */
[----:B------:R-:W-:Y:S01]  /*4cb0*/  F2FP.F16.F32.PACK_AB R37, RZ, R37 ;  /* 0x00000025ff25723e */ /* 0x000fe200000000ff */
[--C-:B0-----:R-:W-:Y:S01]  /*4cc0*/  @P2 IMAD.MOV.U32 R6, RZ, RZ, R16.reuse ;  /* 0x000000ffff062224 */ /* 0x101fe200078e0010 */
[----:B------:R-:W-:Y:S01]  /*4cd0*/  F2FP.F16.F32.PACK_AB R38, RZ, R38 ;  /* 0x00000026ff26723e */ /* 0x000fe200000000ff */
[--C-:B------:R-:W-:Y:S01]  /*4ce0*/  @P2 IMAD.MOV.U32 R7, RZ, RZ, R17.reuse ;  /* 0x000000ffff072224 */ /* 0x100fe200078e0011 */
[----:B------:R-:W-:Y:S01]  /*4cf0*/  F2FP.F16.F32.PACK_AB R39, RZ, R39 ;  /* 0x00000027ff27723e */ /* 0x000fe200000000ff */
[----:B------:R-:W-:Y:S01]  /*4d00*/  FMUL R48, R48, R0 ;  /* 0x0000000030307220 */ /* 0x000fe20000400000 */
[----:B------:R-:W-:Y:S01]  /*4d10*/  F2FP.F16.F32.PACK_AB R40, RZ, R40 ;  /* 0x00000028ff28723e */ /* 0x000fe200000000ff */
[-C--:B------:R-:W-:Y:S01]  /*4d20*/  FMUL R49, R49, R0.reuse ;  /* 0x0000000031317220 */ /* 0x080fe20000400000 */
[----:B------:R0:W-:Y:S01]  /*4d30*/  @P2 STG.E.U16 desc[UR12][R6.64+0x12], R31 ;  /* 0x0000121f06002986 */ /* 0x0001e2000c10150c */
[----:B------:R-:W-:Y:S01]  /*4d40*/  ISETP.GT.AND P2, PT, R3, 0x18, PT ;  /* 0x000000180300780c */ /* 0x000fe20003f44270 */
[-C--:B------:R-:W-:Y:S01]  /*4d50*/  FMUL R50, R50, R0.reuse ;  /* 0x0000000032327220 */ /* 0x080fe20000400000 */
[----:B------:R-:W-:Y:S01]  /*4d60*/  F2FP.F16.F32.PACK_AB R41, RZ, R41 ;  /* 0x00000029ff29723e */ /* 0x000fe200000000ff */
[----:B------:R-:W-:Y:S01]  /*4d70*/  @P4 STG.E.U16 desc[UR12][R4.64+0x20], R32 ;  /* 0x0000202004004986 */ /* 0x000fe2000c10150c */
[C---:B------:R-:W-:Y:S01]  /*4d80*/  ISETP.GT.AND P4, PT, R10.reuse, RZ, P2 ;  /* 0x000000ff0a00720c */ /* 0x040fe20001784270 */
[-C--:B------:R-:W-:Y:S01]  /*4d90*/  FMUL R51, R51, R0.reuse ;  /* 0x0000000033337220 */ /* 0x080fe20000400000 */
[C---:B------:R-:W-:Y:S01]  /*4da0*/  ISETP.GT.AND P2, PT, R10.reuse, 0x8, P2 ;  /* 0x000000080a00780c */ /* 0x040fe20001744270 */
[----:B------:R-:W-:Y:S01]  /*4db0*/  @P5 STG.E.U16 desc[UR12][R4.64+0x22], R33 ;  /* 0x0000222104005986 */ /* 0x000fe2000c10150c */
[----:B------:R-:W-:Y:S01]  /*4dc0*/  ISETP.GT.AND P5, PT, R10, RZ, P0 ;  /* 0x000000ff0a00720c */ /* 0x000fe200007a4270 */
[----:B------:R-:W-:Y:S01]  /*4dd0*/  FMUL R52, R52, R0 ;  /* 0x0000000034347220 */ /* 0x000fe20000400000 */
[----:B------:R-:W-:Y:S01]  /*4de0*/  F2FP.F16.F32.PACK_AB R42, RZ, R42 ;  /* 0x0000002aff2a723e */ /* 0x000fe200000000ff */
[--C-:B0-----:R-:W-:Y:S01]  /*4df0*/  @P3 IMAD.MOV.U32 R6, RZ, RZ, R16.reuse ;  /* 0x000000ffff063224 */ /* 0x101fe200078e0010 */
[----:B------:R-:W-:Y:S01]  /*4e00*/  F2FP.F16.F32.PACK_AB R43, RZ, R43 ;  /* 0x0000002bff2b723e */ /* 0x000fe200000000ff */
[--C-:B------:R-:W-:Y:S01]  /*4e10*/  @P3 IMAD.MOV.U32 R7, RZ, RZ, R17.reuse ;  /* 0x000000ffff073224 */ /* 0x100fe200078e0011 */
[----:B------:R-:W-:Y:S01]  /*4e20*/  F2FP.F16.F32.PACK_AB R44, RZ, R44 ;  /* 0x0000002cff2c723e */ /* 0x000fe200000000ff */
[-C--:B------:R-:W-:Y:S01]  /*4e30*/  FMUL R53, R53, R0.reuse ;  /* 0x0000000035357220 */ /* 0x080fe20000400000 */
[----:B------:R-:W-:Y:S01]  /*4e40*/  F2FP.F16.F32.PACK_AB R45, RZ, R45 ;  /* 0x0000002dff2d723e */ /* 0x000fe200000000ff */
[-C--:B------:R-:W-:Y:S01]  /*4e50*/  FMUL R54, R54, R0.reuse ;  /* 0x0000000036367220 */ /* 0x080fe20000400000 */
[----:B------:R0:W-:Y:S01]  /*4e60*/  @P3 STG.E.U16 desc[UR12][R6.64+0x20], R34 ;  /* 0x0000202206003986 */ /* 0x0001e2000c10150c */
[----:B------:R-:W-:Y:S01]  /*4e70*/  ISETP.GT.AND P3, PT, R3, 0x20, PT ;  /* 0x000000200300780c */ /* 0x000fe20003f64270 */
[----:B------:R-:W-:Y:S01]  /*4e80*/  FMUL R55, R55, R0 ;  /* 0x0000000037377220 */ /* 0x000fe20000400000 */
[----:B------:R-:W-:Y:S01]  /*4e90*/  F2FP.F16.F32.PACK_AB R46, RZ, R46 ;  /* 0x0000002eff2e723e */ /* 0x000fe200000000ff */
[-C--:B------:R-:W-:Y:S01]  /*4ea0*/  FMUL R56, R56, R0.reuse ;  /* 0x0000000038387220 */ /* 0x080fe20000400000 */
[----:B------:R-:W-:Y:S01]  /*4eb0*/  F2FP.F16.F32.PACK_AB R47, RZ, R47 ;  /* 0x0000002fff2f723e */ /* 0x000fe200000000ff */
[----:B------:R-:W-:Y:S01]  /*4ec0*/  FMUL R57, R57, R0 ;  /* 0x0000000039397220 */ /* 0x000fe20000400000 */
[----:B------:R-:W-:Y:S01]  /*4ed0*/  F2FP.F16.F32.PACK_AB R48, RZ, R48 ;  /* 0x00000030ff30723e */ /* 0x000fe200000000ff */
[-C--:B------:R-:W-:Y:S01]  /*4ee0*/  FMUL R58, R58, R0.reuse ;  /* 0x000000003a3a7220 */ /* 0x080fe20000400000 */
[----:B------:R-:W-:Y:S01]  /*4ef0*/  F2FP.F16.F32.PACK_AB R49, RZ, R49 ;  /* 0x00000031ff31723e */ /* 0x000fe200000000ff */
        /* <DEDUP_REMOVED lines=10> */
[----:B------:R-:W-:Y:S01]  /*4fa0*/  ISETP.GT.AND P1, PT, R10, 0x8, P0 ;  /* 0x000000080a00780c */ /* 0x000fe20000724270 */
[-C--:B------:R-:W-:Y:S01]  /*4fb0*/  FMUL R62, R62, R0.reuse ;  /* 0x000000003e3e7220 */ /* 0x080fe20000400000 */
[----:B------:R-:W-:Y:S01]  /*4fc0*/  ISETP.GT.AND P0, PT, R3, 0x21, PT ;  /* 0x000000210300780c */ /* 0x000fe20003f04270 */
        /* <DEDUP_REMOVED lines=65> */
[----:B0-----:R-:W-:Y:S01]  /*53e0*/  @P1 IMAD.MOV.U32 R6, RZ, RZ, R16 ;  /* 0x000000ffff061224 */ /* 0x001fe200078e0010 */
[----:B------:R-:W-:Y:S01]  /*53f0*/  F2FP.F16.F32.PACK_AB R75, RZ, R75 ;  /* 0x0000004bff4b723e */ /* 0x000fe200000000ff */
[----:B------:R-:W-:Y:S01]  /*5400*/  @P1 IMAD.MOV.U32 R7, RZ, RZ, R17 ;  /* 0x000000ffff071224 */ /* 0x000fe200078e0011 */
        /* <DEDUP_REMOVED lines=10> */
[----:B------:R-:W-:Y:S01]  /*54b0*/  FMUL R0, R87, R0 ;  /* 0x0000000057007220 */ /* 0x000fe20000400000 */
[C---:B------:R-:W-:Y:S01]  /*54c0*/  ISETP.GT.AND P3, PT, R10.reuse, 0x8, P3 ;  /* 0x000000080a00780c */ /* 0x040fe20001f64270 */
[----:B------:R-:W-:Y:S01]  /*54d0*/  @P5 STG.E.U16 desc[UR12][R4.64+0x52], R45 ;  /* 0x0000522d04005986 */ /* 0x000fe2000c10150c */
[----:B------:R-:W-:-:S02]  /*54e0*/  ISETP.GT.AND P5, PT, R10, RZ, P0 ;  /* 0x000000ff0a00720c */ /* 0x000fc400007a4270 */
[----:B------:R-:W-:Y:S01]  /*54f0*/  F2FP.F16.F32.PACK_AB R78, RZ, R78 ;  /* 0x0000004eff4e723e */ /* 0x000fe200000000ff */
[----:B0-----:R-:W-:Y:S01]  /*5500*/  @P2 IMAD.MOV.U32 R6, RZ, RZ, R16 ;  /* 0x000000ffff062224 */ /* 0x001fe200078e0010 */
[----:B------:R-:W-:Y:S01]  /*5510*/  F2FP.F16.F32.PACK_AB R79, RZ, R79 ;  /* 0x0000004fff4f723e */ /* 0x000fe200000000ff */
[----:B------:R-:W-:Y:S01]  /*5520*/  @P2 IMAD.MOV.U32 R7, RZ, RZ, R17 ;  /* 0x000000ffff072224 */ /* 0x000fe200078e0011 */
[----:B------:R-:W-:Y:S02]  /*5530*/  F2FP.F16.F32.PACK_AB R80, RZ, R80 ;  /* 0x00000050ff50723e */ /* 0x000fe400000000ff */
[----:B------:R-:W-:Y:S02]  /*5540*/  F2FP.F16.F32.PACK_AB R81, RZ, R81 ;  /* 0x00000051ff51723e */ /* 0x000fe400000000ff */
[----:B------:R0:W-:Y:S01]  /*5550*/  @P2 STG.E.U16 desc[UR12][R6.64+0x50], R46 ;  /* 0x0000502e06002986 */ /* 0x0001e2000c10150c */
[----:B------:R-:W-:Y:S02]  /*5560*/  ISETP.GT.AND P2, PT, R3, 0x38, PT ;  /* 0x000000380300780c */ /* 0x000fe40003f44270 */
[----:B------:R-:W-:-:S02]  /*5570*/  F2FP.F16.F32.PACK_AB R82, RZ, R82 ;  /* 0x00000052ff52723e */ /* 0x000fc400000000ff */
[----:B------:R-:W-:Y:S02]  /*5580*/  F2FP.F16.F32.PACK_AB R83, RZ, R83 ;  /* 0x00000053ff53723e */ /* 0x000fe400000000ff */
[----:B------:R-:W-:Y:S02]  /*5590*/  F2FP.F16.F32.PACK_AB R84, RZ, R84 ;  /* 0x00000054ff54723e */ /* 0x000fe400000000ff */
[----:B------:R-:W-:Y:S02]  /*55a0*/  F2FP.F16.F32.PACK_AB R85, RZ, R85 ;  /* 0x00000055ff55723e */ /* 0x000fe400000000ff */
[----:B------:R-:W-:Y:S01]  /*55b0*/  F2FP.F16.F32.PACK_AB R86, RZ, R86 ;  /* 0x00000056ff56723e */ /* 0x000fe200000000ff */
[----:B0-----:R-:W-:Y:S02]  /*55c0*/  @P1 IMAD.MOV.U32 R6, RZ, RZ, R16 ;  /* 0x000000ffff061224 */ /* 0x001fe400078e0010 */
[----:B------:R-:W-:-:S05]  /*55d0*/  @P1 IMAD.MOV.U32 R7, RZ, RZ, R17 ;  /* 0x000000ffff071224 */ /* 0x000fca00078e0011 */
[----:B------:R0:W-:Y:S01]  /*55e0*/  @P1 STG.E.U16 desc[UR12][R6.64+0x52], R47 ;  /* 0x0000522f06001986 */ /* 0x0001e2000c10150c */
[C---:B------:R-:W-:Y:S02]  /*55f0*/  ISETP.GT.AND P1, PT, R10.reuse, 0x8, P0 ;  /* 0x000000080a00780c */ /* 0x040fe40000724270 */
[----:B------:R-:W-:Y:S01]  /*5600*/  ISETP.GT.AND P0, PT, R3, 0x39, PT ;  /* 0x000000390300780c */ /* 0x000fe20003f04270 */
[----:B------:R-:W-:Y:S01]  /*5610*/  @P4 STG.E.U16 desc[UR12][R4.64+0x60], R48 ;  /* 0x0000603004004986 */ /* 0x000fe2000c10150c */
[C---:B------:R-:W-:Y:S02]  /*5620*/  ISETP.GT.AND P4, PT, R10.reuse, RZ, P2 ;  /* 0x000000ff0a00720c */ /* 0x040fe40001784270 */
[C---:B------:R-:W-:Y:S01]  /*5630*/  ISETP.GT.AND P2, PT, R10.reuse, 0x8, P2 ;  /* 0x000000080a00780c */ /* 0x040fe20001744270 */
[----:B------:R-:W-:Y:S01]  /*5640*/  @P5 STG.E.U16 desc[UR12][R4.64+0x62], R49 ;  /* 0x0000623104005986 */ /* 0x000fe2000c10150c */
[----:B------:R-:W-:Y:S01]  /*5650*/  ISETP.GT.AND P5, PT, R10, RZ, P0 ;  /* 0x000000ff0a00720c */ /* 0x000fe200007a4270 */
[----:B0-----:R-:W-:-:S02]  /*5660*/  @P3 IMAD.MOV.U32 R6, RZ, RZ, R16 ;  /* 0x000000ffff063224 */ /* 0x001fc400078e0010 */
[----:B------:R-:W-:-:S05]  /*5670*/  @P3 IMAD.MOV.U32 R7, RZ, RZ, R17 ;  /* 0x000000ffff073224 */ /* 0x000fca00078e0011 */
[----:B------:R0:W-:Y:S01]  /*5680*/  @P3 STG.E.U16 desc[UR12][R6.64+0x60], R50 ;  /* 0x0000603206003986 */ /* 0x0001e2000c10150c */
[----:B------:R-:W-:Y:S01]  /*5690*/  ISETP.GT.AND P3, PT, R3, 0x40, PT ;  /* 0x000000400300780c */ /* 0x000fe20003f64270 */
        /* <DEDUP_REMOVED lines=37> */
[C---:B------:R-:W-:Y:S02]  /*58f0*/  ISETP.GT.AND P5, PT, R10.reuse, RZ, P0 ;  /* 0x000000ff0a00720c */ /* 0x040fe400007a4270 */
[----:B------:R-:W-:Y:S01]  /*5900*/  ISETP.GT.AND P0, PT, R10, 0x8, P0 ;  /* 0x000000080a00780c */ /* 0x000fe20000704270 */
[----:B0-----:R-:W-:-:S02]  /*5910*/  @P2 IMAD.MOV.U32 R6, RZ, RZ, R16 ;  /* 0x000000ffff062224 */ /* 0x001fc400078e0010 */
[----:B------:R-:W-:-:S05]  /*5920*/  @P2 IMAD.MOV.U32 R7, RZ, RZ, R17 ;  /* 0x000000ffff072224 */ /* 0x000fca00078e0011 */
[----:B------:R0:W-:Y:S01]  /*5930*/  @P2 STG.E.U16 desc[UR12][R6.64+0x90], R62 ;  /* 0x0000903e06002986 */ /* 0x0001e2000c10150c */
[----:B------:R-:W-:Y:S01]  /*5940*/  ISETP.GT.AND P2, PT, R3, 0x59, PT ;  /* 0x000000590300780c */ /* 0x000fe20003f44270 */
[----:B0-----:R-:W-:Y:S02]  /*5950*/  @P1 IMAD.MOV.U32 R6, RZ, RZ, R16 ;  /* 0x000000ffff061224 */ /* 0x001fe400078e0010 */
[----:B------:R-:W-:-:S05]  /*5960*/  @P1 IMAD.MOV.U32 R7, RZ, RZ, R17 ;  /* 0x000000ffff071224 */ /* 0x000fca00078e0011 */
[----:B------:R0:W-:Y:S01]  /*5970*/  @P1 STG.E.U16 desc[UR12][R6.64+0x92], R63 ;  /* 0x0000923f06001986 */ /* 0x0001e2000c10150c */
[----:B------:R-:W-:-:S03]  /*5980*/  ISETP.GT.AND P1, PT, R3, 0x58, PT ;  /* 0x000000580300780c */ /* 0x000fc60003f24270 */
[----:B------:R-:W-:Y:S01]  /*5990*/  @P4 STG.E.U16 desc[UR12][R4.64+0xa0], R64 ;  /* 0x0000a04004004986 */ /* 0x000fe2000c10150c */
[C---:B------:R-:W-:Y:S02]  /*59a0*/  ISETP.GT.AND P4, PT, R10.reuse, RZ, P1 ;  /* 0x000000ff0a00720c */ /* 0x040fe40000f84270 */
[C---:B------:R-:W-:Y:S01]  /*59b0*/  ISETP.GT.AND P1, PT, R10.reuse, 0x8, P1 ;  /* 0x000000080a00780c */ /* 0x040fe20000f24270 */
[----:B------:R-:W-:Y:S01]  /*59c0*/  @P5 STG.E.U16 desc[UR12][R4.64+0xa2], R65 ;  /* 0x0000a24104005986 */ /* 0x000fe2000c10150c */
[C---:B------:R-:W-:Y:S02]  /*59d0*/  ISETP.GT.AND P5, PT, R10.reuse, RZ, P2 ;  /* 0x000000ff0a00720c */ /* 0x040fe400017a4270 */
[----:B------:R-:W-:Y:S01]  /*59e0*/  ISETP.GT.AND P2, PT, R10, 0x8, P2 ;  /* 0x000000080a00780c */ /* 0x000fe20001744270 */
[----:B0-----:R-:W-:Y:S02]  /*59f0*/  @P3 IMAD.MOV.U32 R6, RZ, RZ, R16 ;  /* 0x000000ffff063224 */ /* 0x001fe400078e0010 */
        /* <DEDUP_REMOVED lines=15> */
[----:B------:R0:W-:Y:S02]  /*5af0*/  @P1 STG.E.U16 desc[UR12][R6.64+0xb0], R70 ;  /* 0x0000b04606001986 */ /* 0x0001e4000c10150c */
[----:B0-----:R-:W-:Y:S02]  /*5b00*/  @P2 IMAD.MOV.U32 R6, RZ, RZ, R16 ;  /* 0x000000ffff062224 */ /* 0x001fe400078e0010 */
[----:B------:R-:W-:-:S05]  /*5b10*/  @P2 IMAD.MOV.U32 R7, RZ, RZ, R17 ;  /* 0x000000ffff072224 */ /* 0x000fca00078e0011 */
[----:B------:R0:W-:Y:S01]  /*5b20*/  @P2 STG.E.U16 desc[UR12][R6.64+0xb2], R71 ;  /* 0x0000b24706002986 */ /* 0x0001e2000c10150c */
[----:B------:R-:W-:-:S03]  /*5b30*/  ISETP.GT.AND P2, PT, R3, 0x71, PT ;  /* 0x000000710300780c */ /* 0x000fc60003f44270 */
[----:B------:R-:W-:Y:S01]  /*5b40*/  @P4 STG.E.U16 desc[UR12][R4.64+0xc0], R72 ;  /* 0x0000c04804004986 */ /* 0x000fe2000c10150c */
[----:B------:R-:W-:-:S03]  /*5b50*/  ISETP.GT.AND P4, PT, R3, 0x68, PT ;  /* 0x000000680300780c */ /* 0x000fc60003f84270 */
[----:B------:R-:W-:Y:S01]  /*5b60*/  @P5 STG.E.U16 desc[UR12][R4.64+0xc2], R73 ;  /* 0x0000c24904005986 */ /* 0x000fe2000c10150c */
[----:B------:R-:W-:Y:S02]  /*5b70*/  ISETP.GT.AND P5, PT, R3, 0x69, PT ;  /* 0x000000690300780c */ /* 0x000fe40003fa4270 */
[C---:B------:R-:W-:Y:S01]  /*5b80*/  ISETP.GT.AND P1, PT, R10.reuse, RZ, P4 ;  /* 0x000000ff0a00720c */ /* 0x040fe20002724270 */
[----:B0-----:R-:W-:Y:S01]  /*5b90*/  @P3 IMAD.MOV.U32 R6, RZ, RZ, R16 ;  /* 0x000000ffff063224 */ /* 0x001fe200078e0010 */
[C---:B------:R-:W-:Y:S01]  /*5ba0*/  ISETP.GT.AND P6, PT, R10.reuse, RZ, P5 ;  /* 0x000000ff0a00720c */ /* 0x040fe20002fc4270 */
[----:B------:R-:W-:Y:S01]  /*5bb0*/  @P3 IMAD.MOV.U32 R7, RZ, RZ, R17 ;  /* 0x000000ffff073224 */ /* 0x000fe200078e0011 */
[----:B------:R-:W-:-:S04]  /*5bc0*/  ISETP.GT.AND P4, PT, R10, 0x8, P4 ;  /* 0x000000080a00780c */ /* 0x000fc80002784270 */
[----:B------:R0:W-:Y:S01]  /*5bd0*/  @P3 STG.E.U16 desc[UR12][R6.64+0xc0], R74 ;  /* 0x0000c04a06003986 */ /* 0x0001e2000c10150c */
[----:B------:R-:W-:-:S06]  /*5be0*/  ISETP.GT.AND P3, PT, R3, 0x70, PT ;  /* 0x000000700300780c */ /* 0x000fcc0003f64270 */
[----:B------:R-:W-:Y:S02]  /*5bf0*/  @P6 IMAD.MOV.U32 R2, RZ, RZ, R4 ;  /* 0x000000ffff026224 */ /* 0x000fe400078e0004 */
[----:B0-----:R-:W-:Y:S02]  /*5c00*/  @P0 IMAD.MOV.U32 R6, RZ, RZ, R16 ;  /* 0x000000ffff060224 */ /* 0x001fe400078e0010 */
[----:B------:R-:W-:-:S05]  /*5c10*/  @P0 IMAD.MOV.U32 R7, RZ, RZ, R17 ;  /* 0x000000ffff070224 */ /* 0x000fca00078e0011 */
[----:B------:R-:W-:Y:S01]  /*5c20*/  @P0 STG.E.U16 desc[UR12][R6.64+0xc2], R75 ;  /* 0x0000c24b06000986 */ /* 0x000fe2000c10150c */
[----:B------:R-:W-:-:S03]  /*5c30*/  ISETP.GT.AND P0, PT, R3, 0x79, PT ;  /* 0x000000790300780c */ /* 0x000fc60003f04270 */
[----:B------:R-:W-:Y:S01]  /*5c40*/  @P1 STG.E.U16 desc[UR12][R4.64+0xd0], R76 ;  /* 0x0000d04c04001986 */ /* 0x000fe2000c10150c */
[----:B------:R-:W-:Y:S01]  /*5c50*/  ISETP.GT.AND P1, PT, R3, 0x78, PT ;  /* 0x000000780300780c */ /* 0x000fe20003f24270 */
[----:B------:R-:W-:-:S05]  /*5c60*/  @P6 IMAD.MOV.U32 R3, RZ, RZ, R5 ;  /* 0x000000ffff036224 */ /* 0x000fca00078e0005 */
[----:B------:R0:W-:Y:S01]  /*5c70*/  @P6 STG.E.U16 desc[UR12][R2.64+0xd2], R77 ;  /* 0x0000d24d02006986 */ /* 0x0001e2000c10150c */
[C---:B------:R-:W-:Y:S02]  /*5c80*/  ISETP.GT.AND P6, PT, R10.reuse, 0x8, P5 ;  /* 0x000000080a00780c */ /* 0x040fe40002fc4270 */
[C---:B------:R-:W-:Y:S02]  /*5c90*/  ISETP.GT.AND P5, PT, R10.reuse, RZ, P3 ;  /* 0x000000ff0a00720c */ /* 0x040fe40001fa4270 */
[----:B------:R-:W-:Y:S01]  /*5ca0*/  ISETP.GT.AND P3, PT, R10, 0x8, P3 ;  /* 0x000000080a00780c */ /* 0x000fe20001f64270 */
[----:B0-----:R-:W-:Y:S02]  /*5cb0*/  @P4 IMAD.MOV.U32 R2, RZ, RZ, R16 ;  /* 0x000000ffff024224 */ /* 0x001fe400078e0010 */
[----:B------:R-:W-:-:S05]  /*5cc0*/  @P4 IMAD.MOV.U32 R3, RZ, RZ, R17 ;  /* 0x000000ffff034224 */ /* 0x000fca00078e0011 */
[----:B------:R0:W-:Y:S01]  /*5cd0*/  @P4 STG.E.U16 desc[UR12][R2.64+0xd0], R78 ;  /* 0x0000d04e02004986 */ /* 0x0001e2000c10150c */
        /* <DEDUP_REMOVED lines=14> */
[----:B------:R0:W-:Y:S02]  /*5dc0*/  @P4 STG.E.U16 desc[UR12][R2.64+0xe2], R81 ;  /* 0x0000e25102004986 */ /* 0x0001e4000c10150c */
        /* <DEDUP_REMOVED lines=8> */
[----:B------:R0:W-:Y:S04]  /*5e50*/  @P5 STG.E.U16 desc[UR12][R2.64+0xf0], R84 ;  /* 0x0000f05402005986 */ /* 0x0001e8000c10150c */
[----:B------:R1:W-:Y:S01]  /*5e60*/  @P6 STG.E.U16 desc[UR12][R4.64+0xf2], R85 ;  /* 0x0000f25504006986 */ /* 0x0003e2000c10150c */
[----:B0-----:R-:W-:Y:S02]  /*5e70*/  @P1 IMAD.MOV.U32 R2, RZ, RZ, R16 ;  /* 0x000000ffff021224 */ /* 0x001fe400078e0010 */
[----:B------:R-:W-:-:S05]  /*5e80*/  @P1 IMAD.MOV.U32 R3, RZ, RZ, R17 ;  /* 0x000000ffff031224 */ /* 0x000fca00078e0011 */
[----:B------:R1:W-:Y:S01]  /*5e90*/  @P1 STG.E.U16 desc[UR12][R2.64+0xf0], R86 ;  /* 0x0000f05602001986 */ /* 0x0003e2000c10150c */
[----:B------:R-:W-:Y:S05]  /*5ea0*/  @!P0 EXIT ;  /* 0x000000000000894d */ /* 0x000fea0003800000 */
[----:B------:R-:W-:-:S05]  /*5eb0*/  F2FP.F16.F32.PACK_AB R0, RZ, R0 ;  /* 0x00000000ff00723e */ /* 0x000fca00000000ff */
[----:B------:R-:W-:Y:S01]  /*5ec0*/  STG.E.U16 desc[UR12][R16.64+0xf2], R0 ;  /* 0x0000f20010007986 */ /* 0x000fe2000c10150c */
[----:B------:R-:W-:Y:S05]  /*5ed0*/  EXIT ;  /* 0x000000000000794d */ /* 0x000fea0003800000 */
.L_x_14:
[----:B------:R-:W-:-:S13]  /*5ee0*/  ISETP.NE.AND P0, PT, R8, RZ, PT ;  /* 0x000000ff0800720c */ /* 0x000fda0003f05270 */
[----:B------:R-:W-:Y:S05]  /*5ef0*/  @P0 EXIT ;  /* 0x000000000000094d */ /* 0x000fea0003800000 */
[----:B------:R-:W-:-:S13]  /*5f00*/  ELECT P0, URZ, PT ;  /* 0x00000000003f782f */ /* 0x000fda0003800000 */
[----:B------:R-:W-:Y:S05]  /*5f10*/  @!P0 BRA `(.L_x_153) ;  /* 0x0000000400c08947 */ /* 0x000fea0003800000 */
[----:B------:R-:W-:-:S13]  /*5f20*/  ISETP.GE.AND P0, PT, R6, 0x1, PT ;  /* 0x000000010600780c */ /* 0x000fda0003f06270 */
[----:B------:R-:W-:Y:S05]  /*5f30*/  @!P0 BRA `(.L_x_153) ;  /* 0x0000000400b88947 */ /* 0x000fea0003800000 */
[----:B------:R-:W2:Y:S01]  /*5f40*/  S2R R16, SR_CgaCtaId ;  /* 0x0000000000107919 */ /* 0x000ea20000008800 */
[----:B------:R-:W-:Y:S01]  /*5f50*/  IMAD.SHL.U32 R22, R11, 0x40, RZ ;  /* 0x000000400b167824 */ /* 0x000fe200078e00ff */
[----:B------:R-:W-:Y:S01]  /*5f60*/  ULDC UR4, c[0x0][0x384] ;  /* 0x0000e10000047ab9 */ /* 0x000fe20000000800 */
[----:B------:R-:W-:Y:S01]  /*5f70*/  LOP3.LUT P0, RZ, R10, 0x1f, RZ, 0xc0, !PT ;  /* 0x0000001f0aff7812 */ /* 0x000fe2000780c0ff */
[----:B------:R-:W-:Y:S01]  /*5f80*/  ULDC UR5, c[0x0][0x388] ;  /* 0x0000e20000057ab9 */ /* 0x000fe20000000800 */
[----:B------:R-:W-:Y:S01]  /*5f90*/  IMAD.HI.U32 R3, R22, UR4, RZ ;  /* 0x0000000416037c27 */ /* 0x000fe2000f8e00ff */
[C---:B------:R-:W-:Y:S02]  /*5fa0*/  ISETP.NE.AND P1, PT, R12.reuse, RZ, PT ;  /* 0x000000ff0c00720c */ /* 0x040fe40003f25270 */
[----:B------:R-:W-:Y:S02]  /*5fb0*/  CS2R R10, SRZ ;  /* 0x00000000000a7805 */ /* 0x000fe4000001ff00 */
[----:B------:R-:W-:Y:S01]  /*5fc0*/  ISETP.NE.OR P0, PT, R12, RZ, !P0 ;  /* 0x000000ff0c00720c */ /* 0x000fe20004705670 */
[----:B------:R-:W-:Y:S01]  /*5fd0*/  IMAD.MOV.U32 R5, RZ, RZ, 0x1 ;  /* 0x00000001ff057424 */ /* 0x000fe200078e00ff */
[----:B------:R-:W-:Y:S01]  /*5fe0*/  LOP3.LUT R23, R4, 0x2, RZ, 0xfc, !PT ;  /* 0x0000000204177812 */ /* 0x000fe200078efcff */
[----:B------:R-:W-:Y:S01]  /*5ff0*/  IMAD.MOV.U32 R8, RZ, RZ, RZ ;  /* 0x000000ffff087224 */ /* 0x000fe200078e00ff */
[----:B------:R-:W-:Y:S01]  /*6000*/  SHF.R.U32.HI R3, RZ, UR5, R3 ;  /* 0x00000005ff037c19 */ /* 0x000fe20008011603 */
[----:B------:R-:W-:-:S02]  /*6010*/  IMAD.MOV.U32 R12, RZ, RZ, RZ ;  /* 0x000000ffff0c7224 */ /* 0x000fc400078e00ff */
[----:B--2--5:R-:W-:-:S05]  /*6020*/  IMAD.SHL.U32 R0, R16, 0x40, RZ ;  /* 0x0000004010007824 */ /* 0x024fca00078e00ff */
[----:B---3--:R-:W-:Y:S01]  /*6030*/  LOP3.LUT R2, R0, 0x40, RZ, 0xc0, !PT ;  /* 0x0000004000027812 */ /* 0x008fe200078ec0ff */
[----:B------:R-:W-:-:S04]  /*6040*/  IMAD R0, R14, R15, RZ ;  /* 0x0000000f0e007224 */ /* 0x000fc800078e02ff */
[----:B------:R-:W-:Y:S02]  /*6050*/  IMAD R9, R7, R0, 0x1 ;  /* 0x0000000107097424 */ /* 0x000fe400078e0200 */
[----:B------:R-:W-:Y:S02]  /*6060*/  IMAD R2, R13, 0x80, R2 ;  /* 0x000000800d027824 */ /* 0x000fe400078e0202 */
[----:B------:R-:W-:-:S07]  /*6070*/  IMAD.SHL.U32 R0, R16, 0x800, RZ ;  /* 0x0000080010007824 */ /* 0x000fce00078e00ff */
.L_x_157:
[----:B------:R-:W0:Y:S01]  /*6080*/  S2R R14, SR_CgaCtaId ;  /* 0x00000000000e7919 */ /* 0x000e220000008800 */
[----:B------:R-:W-:-:S04]  /*6090*/  MOV R13, 0x400 ;  /* 0x00000400000d7802 */ /* 0x000fc80000000f00 */
[----:B0-----:R-:W-:Y:S02]  /*60a0*/  LEA R21, R14, R13, 0x18 ;  /* 0x0000000d0e157211 */ /* 0x001fe400078ec0ff */
[----:B------:R-:W-:-:S03]  /*60b0*/  SHF.L.U32 R13, R5, 0x1f, RZ ;  /* 0x0000001f050d7819 */ /* 0x000fc600000006ff */
[----:B------:R-:W-:-:S07]  /*60c0*/  IMAD R20, R8, 0x8, R21 ;  /* 0x0000000808147824 */ /* 0x000fce00078e0215 */
.L_x_154:
[----:B0-----:R0:W1:Y:S02]  /*60d0*/  SYNCS.PHASECHK.TRANS64.TRYWAIT P2, [R20+URZ+0x36090], R13 ;  /* 0x0360900d140075a7 */ /* 0x001064000804017f */
[----:B-1----:R-:W-:Y:S05]  /*60e0*/  @!P2 NANOSLEEP.SYNCS 0x989680 ;  /* 0x009896800000a95d */ /* 0x002fea0003900000 */
[----:B------:R-:W1:Y:S02]  /*60f0*/  @!P2 SYNCS.PHASECHK.TRANS64 P2, [R20+URZ+0x36090], R13 ;  /* 0x0360900d1400a5a7 */ /* 0x000e64000804007f */
[----:B-1----:R-:W-:Y:S05]  /*6100*/  @!P2 BRA `(.L_x_154) ;  /* 0xfffffffc00f0a947 */ /* 0x002fea000383ffff */
[----:B0-----:R-:W0:Y:S02]  /*6110*/  @!P1 LDC R13, c[0x0][0x500] ;  /* 0x00014000ff0d9b82 */ /* 0x001e240000000800 */
[----:B0-----:R0:W-:Y:S02]  /*6120*/  @!P1 SYNCS.ARRIVE.TRANS64 RZ, [R20+URZ+0x36000], R13 ;  /* 0x0360000d14ff99a7 */ /* 0x0011e4000800003f */
[----:B0-----:R-:W-:-:S04]  /*6130*/  PRMT R13, R23, 0x9910, RZ ;  /* 0x00009910170d7816 */ /* 0x001fc800000000ff */
[----:B------:R-:W-:-:S13]  /*6140*/  ISETP.NE.AND P2, PT, R13, 0x2, PT ;  /* 0x000000020d00780c */ /* 0x000fda0003f45270 */
[----:B------:R-:W-:Y:S05]  /*6150*/  @P2 BRA `(.L_x_155) ;  /* 0x0000000000042947 */ /* 0x000fea0003800000 */
[----:B------:R-:W-:Y:S01]  /*6160*/  BPT.TRAP 0x1 ;  /* 0x000000040000795c */ /* 0x000fe20000300000 */
.L_x_155:
[----:B------:R-:W-:Y:S05]  /*6170*/  @P0 BRA `(.L_x_156) ;  /* 0x0000000000040947 */ /* 0x000fea0003800000 */
[----:B------:R-:W-:Y:S01]  /*6180*/  BPT.TRAP 0x1 ;  /* 0x000000040000795c */ /* 0x000fe20000300000 */
.L_x_156:
[----:B------:R-:W0:Y:S01]  /*6190*/  LDC R15, c[0x0][0x380] ;  /* 0x0000e000ff0f7b82 */ /* 0x000e220000000800 */
[----:B------:R-:W-:Y:S01]  /*61a0*/  R2UR UR4, R3 ;  /* 0x00000000030472ca */ /* 0x000fe200000e0000 */
[----:B------:R-:W-:Y:S01]  /*61b0*/  IMAD.SHL.U32 R13, R8, 0x1000, RZ ;  /* 0x00001000080d7824 */ /* 0x000fe200078e00ff */
[----:B------:R-:W-:Y:S01]  /*61c0*/  R2UR UR5, R22 ;  /* 0x00000000160572ca */ /* 0x000fe200000e0000 */
[----:B------:R-:W-:Y:S01]  /*61d0*/  ULDC UR20, c[0x0][0x38c] ;  /* 0x0000e30000147ab9 */ /* 0x000fe20000000800 */
[C---:B------:R-:W-:Y:S01]  /*61e0*/  R2UR UR18, R12.reuse ;  /* 0x000000000c1272ca */ /* 0x040fe200000e0000 */
[----:B------:R-:W-:Y:S01]  /*61f0*/  UISETP.NE.AND UP0, UPT, UR20, 0x1, UPT ;  /* 0x000000011400788c */ /* 0x000fe2000bf05270 */
[----:B------:R-:W-:Y:S01]  /*6200*/  LOP3.LUT R14, R13, 0x800, R0, 0xf8, !PT ;  /* 0x000008000d0e7812 */ /* 0x000fe200078ef800 */
[----:B------:R-:W1:Y:S01]  /*6210*/  LDC.64 R16, c[0x0][0x3b8] ;  /* 0x0000ee00ff107b82 */ /* 0x000e620000000a00 */
[----:B------:R-:W-:Y:S01]  /*6220*/  VIADD R12, R12, 0x1 ;  /* 0x000000010c0c7836 */ /* 0x000fe20000000000 */
[----:B------:R-:W-:Y:S01]  /*6230*/  R2UR UR17, R20 ;  /* 0x00000000141172ca */ /* 0x000fe200000e0000 */
[----:B------:R-:W-:Y:S01]  /*6240*/  VIADD R9, R9, 0xffffffff ;  /* 0xffffffff09097836 */ /* 0x000fe20000000000 */
[----:B------:R-:W-:Y:S01]  /*6250*/  ULDC.64 UR24, c[0x0][0x198] ;  /* 0x0000660000187ab9 */ /* 0x000fe20000000a00 */
[----:B------:R-:W-:Y:S01]  /*6260*/  IMAD R14, R14, 0x2, R21 ;  /* 0x000000020e0e7824 */ /* 0x000fe200078e0215 */
[----:B------:R-:W-:Y:S01]  /*6270*/  R2UR UR12, R11 ;  /* 0x000000000b0c72ca */ /* 0x000fe200000e0000 */
[----:B------:R-:W-:Y:S01]  /*6280*/  IMAD.IADD R21, R21, 0x1, R13 ;  /* 0x0000000115157824 */ /* 0x000fe200078e020d */
[----:B------:R-:W1:Y:S01]  /*6290*/  LDC.64 R18, c[0x0][0x3d8] ;  /* 0x0000f600ff127b82 */ /* 0x000e620000000a00 */
[----:B------:R-:W-:Y:S01]  /*62a0*/  @UP0 ULDC.64 UR10, c[0x0][0x390] ;  /* 0x0000e400000a0ab9 */ /* 0x000fe20000000a00 */
[----:B------:R-:W-:Y:S01]  /*62b0*/  R2UR UR8, R14 ;  /* 0x000000000e0872ca */ /* 0x000fe200000e0000 */
[----:B------:R-:W-:Y:S01]  /*62c0*/  ULDC.64 UR14, c[0x0][0x3b0] ;  /* 0x0000ec00000e7ab9 */ /* 0x000fe20000000a00 */
[----:B------:R-:W-:Y:S01]  /*62d0*/  R2UR UR16, R21 ;  /* 0x00000000151072ca */ /* 0x000fe200000e0000 */
[----:B------:R-:W-:Y:S01]  /*62e0*/  ULDC.64 UR22, c[0x0][0x3d0] ;  /* 0x0000f40000167ab9 */ /* 0x000fe20000000a00 */
[----:B------:R-:W-:Y:S01]  /*62f0*/  R2UR UR13, R10 ;  /* 0x000000000a0d72ca */ /* 0x000fe200000e0000 */
[----:B------:R-:W-:Y:S01]  /*6300*/  USHF.L.U32 UR18, UR18, 0x5, URZ ;  /* 0x0000000512127899 */ /* 0x000fe2000800063f */
[----:B0-----:R-:W-:Y:S01]  /*6310*/  ISETP.NE.AND P2, PT, R15, 0x1, PT ;  /* 0x000000010f00780c */ /* 0x001fe20003f45270 */
[----:B------:R-:W-:Y:S01]  /*6320*/  UIADD3 UR17, UR17, 0x36000, URZ ;  /* 0x0003600011117890 */ /* 0x000fe2000fffe03f */
[----:B------:R-:W-:Y:S01]  /*6330*/  ISETP.GT.AND P5, PT, R9, 0x1, PT ;  /* 0x000000010900780c */ /* 0x000fe20003fa4270 */
[----:B------:R-:W-:Y:S01]  /*6340*/  VIADD R8, R8, 0x1 ;  /* 0x0000000108087836 */ /* 0x000fe20000000000 */
[----:B------:R-:W-:Y:S01]  /*6350*/  UMOV UR26, 0x30000 ;  /* 0x00030000001a7882 */ /* 0x000fe20000000000 */
[----:B------:R-:W-:Y:S01]  /*6360*/  UMOV UR28, 0x0 ;  /* 0x00000000001c7882 */ /* 0x000fe20000000000 */
[----:B------:R-:W-:Y:S01]  /*6370*/  UMOV UR29, 0x10000000 ;  /* 0x10000000001d7882 */ /* 0x000fe20000000000 */
[----:B------:R-:W-:Y:S01]  /*6380*/  UIADD3 UR8, UR8, 0x12000, URZ ;  /* 0x0001200008087890 */ /* 0x000fe2000fffe03f */
[----:B------:R-:W-:Y:S01]  /*6390*/  ISETP.NE.AND P4, PT, R8, 0x12, PT ;  /* 0x000000120800780c */ /* 0x000fe20003f85270 */
[----:B------:R-:W-:-:S03]  /*63a0*/  UMOV UR9, UR17 ;  /* 0x0000001100097c82 */ /* 0x000fc60008000000 */
[----:B------:R-:W-:Y:S01]  /*63b0*/  SEL R8, R8, RZ, P4 ;  /* 0x000000ff08087207 */ /* 0x000fe20002000000 */
[----:B------:R-:W-:Y:S02]  /*63c0*/  @P2 IMAD.U32 R24, RZ, RZ, UR4 ;  /* 0x00000004ff182e24 */ /* 0x000fe4000f8e00ff */
[----:B-1----:R-:W-:-:S03]  /*63d0*/  IMAD R14, R10, R17, R19 ;  /* 0x000000110a0e7224 */ /* 0x002fc600078e0213 */
[----:B------:R-:W-:Y:S01]  /*63e0*/  @P2 R2UR UR5, R24 ;  /* 0x00000000180522ca */ /* 0x000fe200000e0000 */
[----:B------:R-:W0:Y:S01]  /*63f0*/  LDC R17, c[0x0][0x3c8] ;  /* 0x0000f200ff117b82 */ /* 0x000e220000000800 */
[----:B------:R-:W-:Y:S01]  /*6400*/  IMAD R13, R11, R16, R18 ;  /* 0x000000100b0d7224 */ /* 0x000fe200078e0212 */
[C---:B------:R-:W-:Y:S02]  /*6410*/  ISETP.NE.AND P2, PT, R12.reuse, R7, PT ;  /* 0x000000070c00720c */ /* 0x040fe40003f45270 */
[----:B------:R-:W-:Y:S02]  /*6420*/  SEL R16, RZ, 0x1, P4 ;  /* 0x00000001ff107807 */ /* 0x000fe40002000000 */
[----:B------:R-:W-:Y:S01]  /*6430*/  PRMT R13, R13, 0x40, R14 ;  /* 0x000000400d0d7816 */ /* 0x000fe2000000000e */
[----:B------:R-:W-:Y:S01]  /*6440*/  VIADD R14, R11, 0x1 ;  /* 0x000000010b0e7836 */ /* 0x000fe20000000000 */
[----:B------:R-:W-:Y:S02]  /*6450*/  LOP3.LUT R5, R5, R16, RZ, 0x3c, !PT ;  /* 0x0000001005057212 */ /* 0x000fe400078e3cff */
[----:B------:R-:W-:-:S02]  /*6460*/  SEL R12, R12, RZ, P2 ;  /* 0x000000ff0c0c7207 */ /* 0x000fc40001000000 */
[----:B------:R-:W-:Y:S02]  /*6470*/  UIADD3 UR4, -UR5, URZ, URZ ;  /* 0x0000003f05047290 */ /* 0x000fe4000fffe13f */
[----:B------:R-:W-:Y:S01]  /*6480*/  UIMAD.WIDE.U32 UR6, UR5, UR10, URZ ;  /* 0x0000000a050672a5 */ /* 0x000fe2000f8e003f */
[----:B------:R-:W-:Y:S01]  /*6490*/  @P2 IMAD.MOV R14, RZ, RZ, R11 ;  /* 0x000000ffff0e2224 */ /* 0x000fe200078e020b */
[----:B------:R-:W-:Y:S01]  /*64a0*/  UMOV UR21, UR5 ;  /* 0x0000000500157c82 */ /* 0x000fe20008000000 */
[----:B------:R-:W-:Y:S01]  /*64b0*/  UMOV UR10, UR18 ;  /* 0x00000012000a7c82 */ /* 0x000fe20008000000 */
[----:B------:R-:W-:Y:S01]  /*64c0*/  IMAD R15, R15, UR4, R22 ;  /* 0x000000040f0f7c24 */ /* 0x000fe2000f8e0216 */
[----:B------:R-:W-:Y:S01]  /*64d0*/  @UP0 USHF.R.U32.HI UR21, URZ, UR11, UR7 ;  /* 0x0000000b3f150299 */ /* 0x000fe20008011607 */
[----:B------:R-:W-:Y:S01]  /*64e0*/  R2UR UR11, R2 ;  /* 0x00000000020b72ca */ /* 0x000fe200000e0000 */
[----:B------:R-:W-:Y:S01]  /*64f0*/  UIADD3 UR4, UP1, UR24, 0xf0, URZ ;  /* 0x000000f018047890 */ /* 0x000fe2000ff3e03f */
[----:B------:R-:W-:Y:S01]  /*6500*/  R2UR UR7, R13 ;  /* 0x000000000d0772ca */ /* 0x000fe200000e0000 */
[----:B------:R-:W-:Y:S01]  /*6510*/  UIADD3 UR6, -UR21, URZ, URZ ;  /* 0x0000003f15067290 */ /* 0x000fe2000fffe13f */
[----:B------:R-:W-:Y:S01]  /*6520*/  R2UR UR19, R15 ;  /* 0x000000000f1372ca */ /* 0x000fe200000e0000 */
[----:B------:R-:W-:Y:S01]  /*6530*/  UIADD3 UR24, UP2, UR24, 0x1f0, URZ ;  /* 0x000001f018187890 */ /* 0x000fe2000ff5e03f */
[----:B0-----:R-:W-:Y:S01]  /*6540*/  ISETP.NE.AND P3, PT, R14, R17, PT ;  /* 0x000000110e00720c */ /* 0x001fe20003f65270 */
[----:B------:R-:W-:Y:S01]  /*6550*/  UIMAD UR20, UR20, UR6, UR5 ;  /* 0x00000006141472a4 */ /* 0x000fe2000f8e0205 */
[----:B------:R-:W-:Y:S01]  /*6560*/  VIADD R13, R10, 0x1 ;  /* 0x000000010a0d7836 */ /* 0x000fe20000000000 */
[----:B------:R-:W-:Y:S01]  /*6570*/  UIADD3.X UR5, URZ, UR25, URZ, UP1, !UPT ;  /* 0x000000193f057290 */ /* 0x000fe20008ffe43f */
[----:B------:R-:W-:Y:S01]  /*6580*/  SEL R11, R14, RZ, P3 ;  /* 0x000000ff0e0b7207 */ /* 0x000fe20001800000 */
[----:B------:R-:W-:-:S02]  /*6590*/  UIMAD UR20, UR20, UR15, UR23 ;  /* 0x0000000f141472a4 */ /* 0x000fc4000f8e0217 */
[----:B------:R-:W-:Y:S02]  /*65a0*/  UIADD3.X UR25, URZ, UR25, URZ, UP2, !UPT ;  /* 0x000000193f197290 */ /* 0x000fe400097fe43f */
[----:B------:R-:W-:Y:S02]  /*65b0*/  UPRMT UR6, UR7, 0x5410, URZ ;  /* 0x0000541007067896 */ /* 0x000fe4000800003f */
[----:B------:R-:W-:Y:S02]  /*65c0*/  UIMAD UR19, UR19, UR14, UR22 ;  /* 0x0000000e131372a4 */ /* 0x000fe4000f8e0216 */
[----:B------:R-:W-:-:S04]  /*65d0*/  @P3 IMAD.MOV R13, RZ, RZ, R10 ;  /* 0x000000ffff0d3224 */ /* 0x000fc800078e020a */
[----:B------:R-:W-:-:S03]  /*65e0*/  IMAD.MOV.U32 R10, RZ, RZ, R13 ;  /* 0x000000ffff0a7224 */ /* 0x000fc600078e000d */
[----:B------:R0:W-:Y:S01]  /*65f0*/  UTMALDG.4D.IM2COL [UR16], [UR4], UR6 ;  /* 0x00000010040073b4 */ /* 0x0001e20008058006 */
[----:B------:R0:W-:Y:S02]  /*6600*/  UTMALDG.4D.MULTICAST [UR8], [UR24], UR26, desc[UR28] ;  /* 0x00001c08180073b4 */ /* 0x0001e4000801981a */
[----:B0-----:R-:W-:Y:S05]  /*6610*/  @P5 BRA `(.L_x_157) ;  /* 0xfffffff800985947 */ /* 0x001fea000383ffff */
.L_x_153:
[----:B------:R-:W-:Y:S01]  /*6620*/  ISETP.GE.U32.AND P2, PT, R6, 0x12, PT ;  /* 0x000000120600780c */ /* 0x000fe20003f46070 */
[----:B------:R-:W-:Y:S05]  /*6630*/  WARPSYNC.ALL ;  /* 0x0000000000007948 */ /* 0x000fea0003800000 */
[----:B------:R-:W-:-:S07]  /*6640*/  ELECT P1, URZ, PT ;  /* 0x00000000003f782f */ /* 0x000fce0003820000 */
[----:B---3-5:R-:W-:-:S05]  /*6650*/  @P2 IMAD.WIDE.U32 R2, R6, 0x38e38e39, RZ ;  /* 0x38e38e3906022825 */ /* 0x028fca00078e00ff */
[----:B--2---:R-:W-:-:S04]  /*6660*/  @P2 SHF.R.U32.HI R0, RZ, 0x2, R3 ;  /* 0x00000002ff002819 */ /* 0x004fc80000011603 */
[----:B------:R-:W-:-:S04]  /*6670*/  @P2 LOP3.LUT R0, R0, 0x1, RZ, 0xc0, !PT ;  /* 0x0000000100002812 */ /* 0x000fc800078ec0ff */
[----:B------:R-:W-:Y:S01]  /*6680*/  @P2 ISETP.NE.U32.AND P0, PT, R0, 0x1, PT ;  /* 0x000000010000280c */ /* 0x000fe20003f05070 */
[----:B------:R-:W-:-:S12]  /*6690*/  @!P1 EXIT ;  /* 0x000000000000994d */ /* 0x000fd80003800000 */
[----:B------:R-:W-:Y:S02]  /*66a0*/  LOP3.LUT R4, R4, 0x2, RZ, 0xfc, !PT ;  /* 0x0000000204047812 */ /* 0x000fe400078efcff */
[----:B------:R-:W-:Y:S02]  /*66b0*/  @P2 ISETP.NE.U32.AND.EX P0, PT, RZ, RZ, PT, P0 ;  /* 0x000000ffff00220c */ /* 0x000fe40003f05100 */
[----:B------:R-:W-:Y:S01]  /*66c0*/  ISETP.NE.AND P1, PT, R4, 0x3, PT ;  /* 0x000000030400780c */ /* 0x000fe20003f25270 */
[----:B------:R-:W-:Y:S01]  /*66d0*/  IMAD.MOV.U32 R4, RZ, RZ, 0x1 ;  /* 0x00000001ff047424 */ /* 0x000fe200078e00ff */
[----:B------:R-:W-:-:S11]  /*66e0*/  @P2 SEL R4, RZ, 0x1, !P0 ;  /* 0x00000001ff042807 */ /* 0x000fd60004000000 */
[----:B------:R-:W-:Y:S05]  /*66f0*/  @!P1 BRA `(.L_x_158) ;  /* 0x0000000000049947 */ /* 0x000fea0003800000 */
[----:B------:R-:W-:Y:S01]  /*6700*/  BPT.TRAP 0x1 ;  /* 0x000000040000795c */ /* 0x000fe20000300000 */
.L_x_158:
[----:B------:R-:W0:Y:S01]  /*6710*/  S2R R5, SR_CgaCtaId ;  /* 0x0000000000057919 */ /* 0x000e220000008800 */
[----:B------:R-:W-:Y:S01]  /*6720*/  IMAD.WIDE.U32 R2, R6, 0x38e38e39, RZ ;  /* 0x38e38e3906027825 */ /* 0x000fe200078e00ff */
[----:B------:R-:W-:-:S04]  /*6730*/  MOV R0, 0x400 ;  /* 0x0000040000007802 */ /* 0x000fc80000000f00 */
[----:B------:R-:W-:-:S05]  /*6740*/  SHF.R.U32.HI R3, RZ, 0x2, R3 ;  /* 0x00000002ff037819 */ /* 0x000fca0000011603 */
[----:B------:R-:W-:Y:S01]  /*6750*/  IMAD R3, R3, -0x12, R6 ;  /* 0xffffffee03037824 */ /* 0x000fe200078e0206 */
[----:B0-----:R-:W-:Y:S02]  /*6760*/  LEA R0, R5, R0, 0x18 ;  /* 0x0000000005007211 */ /* 0x001fe400078ec0ff */
[----:B------:R-:W-:-:S03]  /*6770*/  SHF.L.U32 R5, R4, 0x1f, RZ ;  /* 0x0000001f04057819 */ /* 0x000fc600000006ff */
[----:B------:R-:W-:-:S04]  /*6780*/  VIADD R0, R0, 0x36090 ;  /* 0x0003609000007836 */ /* 0x000fc80000000000 */
[----:B------:R-:W-:-:S07]  /*6790*/  IMAD R2, R3, 0x8, R0 ;  /* 0x0000000803027824 */ /* 0x000fce00078e0200 */
.L_x_159:
[----:B0-----:R0:W1:Y:S02]  /*67a0*/  SYNCS.PHASECHK.TRANS64.TRYWAIT P0, [R2+URZ], R5 ;  /* 0x00000005020075a7 */ /* 0x001064000800017f */
[----:B-1----:R-:W-:Y:S05]  /*67b0*/  @!P0 NANOSLEEP.SYNCS 0x989680 ;  /* 0x009896800000895d */ /* 0x002fea0003900000 */
[----:B------:R-:W1:Y:S02]  /*67c0*/  @!P0 SYNCS.PHASECHK.TRANS64 P0, [R2+URZ], R5 ;  /* 0x00000005020085a7 */ /* 0x000e64000800007f */
[----:B-1----:R-:W-:Y:S05]  /*67d0*/  @!P0 BRA `(.L_x_159) ;  /* 0xfffffffc00f08947 */ /* 0x002fea000383ffff */
[----:B------:R-:W-:-:S05]  /*67e0*/  VIADD R3, R3, 0x1 ;  /* 0x0000000103037836 */ /* 0x000fca0000000000 */
[----:B------:R-:W-:-:S04]  /*67f0*/  ISETP.NE.AND P0, PT, R3, 0x12, PT ;  /* 0x000000120300780c */ /* 0x000fc80003f05270 */
[----:B0-----:R-:W-:Y:S02]  /*6800*/  SEL R5, RZ, 0x1, P0 ;  /* 0x00000001ff057807 */ /* 0x001fe40000000000 */
[----:B------:R-:W-:Y:S02]  /*6810*/  SEL R3, R3, RZ, P0 ;  /* 0x000000ff03037207 */ /* 0x000fe40000000000 */
[----:B------:R-:W-:-:S03]  /*6820*/  LOP3.LUT R7, R4, R5, RZ, 0x3c, !PT ;  /* 0x0000000504077212 */ /* 0x000fc600078e3cff */
[----:B------:R-:W-:Y:S01]  /*6830*/  IMAD R2, R3, 0x8, R0 ;  /* 0x0000000803027824 */ /* 0x000fe200078e0200 */
[----:B------:R-:W-:-:S07]  /*6840*/  SHF.L.U32 R5, R7, 0x1f, RZ ;  /* 0x0000001f07057819 */ /* 0x000fce00000006ff */
.L_x_160:
        /* <DEDUP_REMOVED lines=11> */
.L_x_161:
        /* <DEDUP_REMOVED lines=11> */
.L_x_162:
        /* <DEDUP_REMOVED lines=11> */
.L_x_163:
        /* <DEDUP_REMOVED lines=11> */
.L_x_164:
        /* <DEDUP_REMOVED lines=11> */
.L_x_165:
        /* <DEDUP_REMOVED lines=11> */
.L_x_166:
        /* <DEDUP_REMOVED lines=11> */
.L_x_167:
        /* <DEDUP_REMOVED lines=11> */
.L_x_168:
        /* <DEDUP_REMOVED lines=11> */
.L_x_169:
        /* <DEDUP_REMOVED lines=11> */
.L_x_170:
        /* <DEDUP_REMOVED lines=11> */
.L_x_171:
        /* <DEDUP_REMOVED lines=11> */
.L_x_172:
        /* <DEDUP_REMOVED lines=11> */
.L_x_173:
        /* <DEDUP_REMOVED lines=11> */
.L_x_174:
        /* <DEDUP_REMOVED lines=11> */
.L_x_175:
        /* <DEDUP_REMOVED lines=11> */
.L_x_176:
[----:B0-----:R0:W1:Y:S02]  /*7350*/  SYNCS.PHASECHK.TRANS64.TRYWAIT P0, [R3+URZ], R0 ;  /* 0x00000000030075a7 */ /* 0x001064000800017f */
[----:B-1----:R-:W-:Y:S05]  /*7360*/  @!P0 NANOSLEEP.SYNCS 0x989680 ;  /* 0x009896800000895d */ /* 0x002fea0003900000 */
[----:B------:R-:W1:Y:S02]  /*7370*/  @!P0 SYNCS.PHASECHK.TRANS64 P0, [R3+URZ], R0 ;  /* 0x00000000030085a7 */ /* 0x000e64000800007f */
[----:B-1----:R-:W-:Y:S05]  /*7380*/  @P0 EXIT ;  /* 0x000000000000094d */ /* 0x002fea0003800000 */
[----:B------:R-:W-:Y:S05]  /*7390*/  BRA `(.L_x_176) ;  /* 0xfffffffc00ec7947 */ /* 0x000fea000383ffff */
.L_x_177:
[----:B------:R-:W-:-:S00]  /*73a0*/  BRA `(.L_x_177) ;  /* 0xfffffffc00fc7947 */ /* 0x000fc0000383ffff */
[----:B------:R-:W-:-:S00]  /*73b0*/  NOP ;  /* 0x0000000000007918 */ /* 0x000fc00000000000 */
        /* <DEDUP_REMOVED lines=12> */
.L_x_178:


//--------------------- .nv.shared._ZN7cutlass13device_kernelINS_4conv6kernel13ConvUniversalINS1_16ConvProblemShapeILNS1_8OperatorE0ELi2EEENS1_10collective14CollectiveConvINS1_46MainloopSm90TmaGmmaWarpSpecializedImplicitGemmILS5_0ELi18ELi2EN4cute5tupleIJNSA_1CILi2EEENSC_ILi1EEESE_EEENS1_36KernelImplicitTmaWarpSpecializedSm90ELi1EEENSB_IJNSC_ILi64EEENSC_ILi128EEENSB_IJNSC_ILi32EEEEEEEEENS_6half_tESN_NSA_8TiledMMAINSA_8MMA_AtomIJNSA_4SM904GMMA26MMA_64x128x16_F32F16F16_SSILNSR_5MajorE0ELST_0ELNSR_7ScaleInE1ELSU_1EEEEEENSA_6LayoutINSB_IJSE_SE_SE_EEENSB_IJNSC_ILi0EEESZ_SZ_EEEEENSB_IJNSA_10UnderscoreES12_S12_EEEEENS7_6detail26Sm90ImplicitGemmTileTraitsINSA_20SM90_TMA_LOAD_IM2COLENSA_14ComposedLayoutINSA_7SwizzleILi2ELi4ELi3EEENSA_18smem_ptr_flag_bitsILi16EEENSX_INSB_IJNSB_IJNSC_ILi8EEES1D_EEENSB_IJSK_SE_EEENSB_IJSE_NSC_ILi18EEEEEEEEENSB_IJNSB_IJSK_NSC_ILi256EEEEEENSB_IJSE_SZ_EEENSB_IJSZ_NSC_ILi2048EEEEEEEEEEEEEvEENS16_INSA_23SM90_TMA_LOAD_MULTICASTENS18_IS1A_S1C_NSX_INSB_IJNSB_IJS1D_NSC_ILi16EEEEEES1F_S1H_EEENSB_IJS1K_S1L_NSB_IJSZ_NSC_ILi4096EEEEEEEEEEEEEvEEEENS_8epilogue10collective6detail29Sm90TmaWarpSpecializedAdapterINS24_15DefaultEpilogueISN_NSB_IJNSB_IJlllEEESE_SZ_EEES29_NS23_6thread17LinearCombinationISN_Li1EffLNS2A_9ScaleType4KindE0ELNS_15FloatRoundStyleE2ESN_EENS_4gemm15EpilogueDefaultEEEEEvvEEEEvNT_6ParamsE --------------------------
	.section	.nv.shared._ZN7cutlass13device_kernelINS_4conv6kernel13ConvUniversalINS1_16ConvProblemShapeILNS1_8OperatorE0ELi2EEENS1_10collective14CollectiveConvINS1_46MainloopSm90TmaGmmaWarpSpecializedImplicitGemmILS5_0ELi18ELi2EN4cute5tupleIJNSA_1CILi2EEENSC_ILi1EEESE_EEENS1_36KernelImplicitTmaWarpSpecializedSm90ELi1EEENSB_IJNSC_ILi64EEENSC_ILi128EEENSB_IJNSC_ILi32EEEEEEEEENS_6half_tESN_NSA_8TiledMMAINSA_8MMA_AtomIJNSA_4SM904GMMA26MMA_64x128x16_F32F16F16_SSILNSR_5MajorE0ELST_0ELNSR_7ScaleInE1ELSU_1EEEEEENSA_6LayoutINSB_IJSE_SE_SE_EEENSB_IJNSC_ILi0EEESZ_SZ_EEEEENSB_IJNSA_10UnderscoreES12_S12_EEEEENS7_6detail26Sm90ImplicitGemmTileTraitsINSA_20SM90_TMA_LOAD_IM2COLENSA_14ComposedLayoutINSA_7SwizzleILi2ELi4ELi3EEENSA_18smem_ptr_flag_bitsILi16EEENSX_INSB_IJNSB_IJNSC_ILi8EEES1D_EEENSB_IJSK_SE_EEENSB_IJSE_NSC_ILi18EEEEEEEEENSB_IJNSB_IJSK_NSC_ILi256EEEEEENSB_IJSE_SZ_EEENSB_IJSZ_NSC_ILi2048EEEEEEEEEEEEEvEENS16_INSA_23SM90_TMA_LOAD_MULTICASTENS18_IS1A_S1C_NSX_INSB_IJNSB_IJS1D_NSC_ILi16EEEEEES1F_S1H_EEENSB_IJS1K_S1L_NSB_IJSZ_NSC_ILi4096EEEEEEEEEEEEEvEEEENS_8epilogue10collective6detail29Sm90TmaWarpSpecializedAdapterINS24_15DefaultEpilogueISN_NSB_IJNSB_IJlllEEESE_SZ_EEES29_NS23_6thread17LinearCombinationISN_Li1EffLNS2A_9ScaleType4KindE0ELNS_15FloatRoundStyleE2ESN_EENS_4gemm15EpilogueDefaultEEEEEvvEEEEvNT_6ParamsE,"aw",@nobits
	.sectionflags	@""
	.align	16
	.zero		1024


//--------------------- .nv.shared.reserved.0     --------------------------
	.section	.nv.shared.reserved.0,"aw",@nobits
	.weak		__nv_reservedSMEM_offset_0_alias
	.size		__nv_reservedSMEM_offset_0_alias, 0, 0
	.other		__nv_reservedSMEM_offset_0_alias,@"STO_CUDA_RESERVED_SHARED STV_DEFAULT"
__nv_reservedSMEM_offset_0_alias:
	.zero		0


//--------------------- .nv.global                --------------------------
	.section	.nv.global,"aw",@nobits
.nv.global:
	.type		_ZN39_INTERNAL_c18efb57_4_k_cu_d8bb9fc0_29294cute1_E,@object
	.size		_ZN39_INTERNAL_c18efb57_4_k_cu_d8bb9fc0_29294cute1_E,(_ZN39_INTERNAL_c18efb57_4_k_cu_d8bb9fc0_29294cuda3std3__45__cpo6cbeginE - _ZN39_INTERNAL_c18efb57_4_k_cu_d8bb9fc0_29294cute1_E)
_ZN39_INTERNAL_c18efb57_4_k_cu_d8bb9fc0_29294cute1_E:
	.zero		1
	.type		_ZN39_INTERNAL_c18efb57_4_k_cu_d8bb9fc0_29294cuda3std3__45__cpo6cbeginE,@object
	.size		_ZN39_INTERNAL_c18efb57_4_k_cu_d8bb9fc0_29294cuda3std3__45__cpo6cbeginE,(_ZN39_INTERNAL_c18efb57_4_k_cu_d8bb9fc0_29294cuda3std3__48in_placeE - _ZN39_INTERNAL_c18efb57_4_k_cu_d8bb9fc0_29294cuda3std3__45__cpo6cbeginE)
_ZN39_INTERNAL_c18efb57_4_k_cu_d8bb9fc0_29294cuda3std3__45__cpo6cbeginE:
	.zero		1
	.type		_ZN39_INTERNAL_c18efb57_4_k_cu_d8bb9fc0_29294cuda3std3__48in_placeE,@object
	.size		_ZN39_INTERNAL_c18efb57_4_k_cu_d8bb9fc0_29294cuda3std3__48in_placeE,(_ZN39_INTERNAL_c18efb57_4_k_cu_d8bb9fc0_29294cuda3std6ranges3__45__cpo9iter_moveE - _ZN39_INTERNAL_c18efb57_4_k_cu_d8bb9fc0_29294cuda3std3__48in_placeE)
_ZN39_INTERNAL_c18efb57_4_k_cu_d8bb9fc0_29294cuda3std3__48in_placeE:
	.zero		1
	.type		_ZN39_INTERNAL_c18efb57_4_k_cu_d8bb9fc0_29294cuda3std6ranges3__45__cpo9iter_moveE,@object
	.size		_ZN39_INTERNAL_c18efb57_4_k_cu_d8bb9fc0_29294cuda3std6ranges3__45__cpo9iter_moveE,(_ZN39_INTERNAL_c18efb57_4_k_cu_d8bb9fc0_29294cuda3std3__45__cpo5beginE - _ZN39_INTERNAL_c18efb57_4_k_cu_d8bb9fc0_29294cuda3std6ranges3__45__cpo9iter_moveE)
_ZN39_INTERNAL_c18efb57_4_k_cu_d8bb9fc0_29294cuda3std6ranges3__45__cpo9iter_moveE:
	.zero		1
	.type		_ZN39_INTERNAL_c18efb57_4_k_cu_d8bb9fc0_29294cuda3std3__45__cpo5beginE,@object
	.size		_ZN39_INTERNAL_c18efb57_4_k_cu_d8bb9fc0_29294cuda3std3__45__cpo5beginE,(_ZN39_INTERNAL_c18efb57_4_k_cu_d8bb9fc0_29294cuda3std3__441_GLOBAL__N__c18efb57_4_k_cu_d8bb9fc0_29296ignoreE - _ZN39_INTERNAL_c18efb57_4_k_cu_d8bb9fc0_29294cuda3std3__45__cpo5beginE)
_ZN39_INTERNAL_c18efb57_4_k_cu_d8bb9fc0_29294cuda3std3__45__cpo5beginE:
	.zero		1
	.type		_ZN39_INTERNAL_c18efb57_4_k_cu_d8bb9fc0_29294cuda3std3__441_GLOBAL__N__c18efb57_4_k_cu_d8bb9fc0_29296ignoreE,@object
	.size		_ZN39_INTERNAL_c18efb57_4_k_cu_d8bb9fc0_29294cuda3std3__441_GLOBAL__N__c18efb57_4_k_cu_d8bb9fc0_29296ignoreE,(_ZN39_INTERNAL_c18efb57_4_k_cu_d8bb9fc0_29294cute7productE - _ZN39_INTERNAL_c18efb57_4_k_cu_d8bb9fc0_29294cuda3std3__441_GLOBAL__N__c18efb57_4_k_cu_d8bb9fc0_29296ignoreE)
_ZN39_INTERNAL_c18efb57_4_k_cu_d8bb9fc0_29294cuda3std3__441_GLOBAL__N__c18efb57_4_k_cu_d8bb9fc0_29296ignoreE:
	.zero		1
	.type		_ZN39_INTERNAL_c18efb57_4_k_cu_d8bb9fc0_29294cute7productE,@object
	.size		_ZN39_INTERNAL_c18efb57_4_k_cu_d8bb9fc0_29294cute7productE,(_ZN39_INTERNAL_c18efb57_4_k_cu_d8bb9fc0_29294cuda3std3__45__cpo3endE - _ZN39_INTERNAL_c18efb57_4_k_cu_d8bb9fc0_29294cute7productE)
_ZN39_INTERNAL_c18efb57_4_k_cu_d8bb9fc0_29294cute7productE:
	.zero		1
	.type		_ZN39_INTERNAL_c18efb57_4_k_cu_d8bb9fc0_29294cuda3std3__45__cpo3endE,@object
	.size		_ZN39_INTERNAL_c18efb57_4_k_cu_d8bb9fc0_29294cuda3std3__45__cpo3endE,(_ZN39_INTERNAL_c18efb57_4_k_cu_d8bb9fc0_29294cuda3std3__419piecewise_constructE - _ZN39_INTERNAL_c18efb57_4_k_cu_d8bb9fc0_29294cuda3std3__45__cpo3endE)
_ZN39_INTERNAL_c18efb57_4_k_cu_d8bb9fc0_29294cuda3std3__45__cpo3endE:
	.zero		1
	.type		_ZN39_INTERNAL_c18efb57_4_k_cu_d8bb9fc0_29294cuda3std3__419piecewise_constructE,@object
	.size		_ZN39_INTERNAL_c18efb57_4_k_cu_d8bb9fc0_29294cuda3std3__419piecewise_constructE,(_ZN39_INTERNAL_c18efb57_4_k_cu_d8bb9fc0_29294cuda3std3__45__cpo4cendE - _ZN39_INTERNAL_c18efb57_4_k_cu_d8bb9fc0_29294cuda3std3__419piecewise_constructE)
_ZN39_INTERNAL_c18efb57_4_k_cu_d8bb9fc0_29294cuda3std3__419piecewise_constructE:
	.zero		1
	.type		_ZN39_INTERNAL_c18efb57_4_k_cu_d8bb9fc0_29294cuda3std3__45__cpo4cendE,@object
	.size		_ZN39_INTERNAL_c18efb57_4_k_cu_d8bb9fc0_29294cuda3std3__45__cpo4cendE,(_ZN39_INTERNAL_c18efb57_4_k_cu_d8bb9fc0_29294cuda3std6ranges3__45__cpo4swapE - _ZN39_INTERNAL_c18efb57_4_k_cu_d8bb9fc0_29294cuda3std3__45__cpo4cendE)
_ZN39_INTERNAL_c18efb57_4_k_cu_d8bb9fc0_29294cuda3std3__45__cpo4cendE:
	.zero		1
	.type		_ZN39_INTERNAL_c18efb57_4_k_cu_d8bb9fc0_29294cuda3std6ranges3__45__cpo4swapE,@object
	.size		_ZN39_INTERNAL_c18efb57_4_k_cu_d8bb9fc0_29294cuda3std6ranges3__45__cpo4swapE,(.L_7 - _ZN39_INTERNAL_c18efb57_4_k_cu_d8bb9fc0_29294cuda3std6ranges3__45__cpo4swapE)
_ZN39_INTERNAL_c18efb57_4_k_cu_d8bb9fc0_29294cuda3std6ranges3__45__cpo4swapE:
	.zero		1
.L_7:


//--------------------- .nv.constant0._ZN7cutlass13device_kernelINS_4conv6kernel13ConvUniversalINS1_16ConvProblemShapeILNS1_8OperatorE0ELi2EEENS1_10collective14CollectiveConvINS1_46MainloopSm90TmaGmmaWarpSpecializedImplicitGemmILS5_0ELi18ELi2EN4cute5tupleIJNSA_1CILi2EEENSC_ILi1EEESE_EEENS1_36KernelImplicitTmaWarpSpecializedSm90ELi1EEENSB_IJNSC_ILi64EEENSC_ILi128EEENSB_IJNSC_ILi32EEEEEEEEENS_6half_tESN_NSA_8TiledMMAINSA_8MMA_AtomIJNSA_4SM904GMMA26MMA_64x128x16_F32F16F16_SSILNSR_5MajorE0ELST_0ELNSR_7ScaleInE1ELSU_1EEEEEENSA_6LayoutINSB_IJSE_SE_SE_EEENSB_IJNSC_ILi0EEESZ_SZ_EEEEENSB_IJNSA_10UnderscoreES12_S12_EEEEENS7_6detail26Sm90ImplicitGemmTileTraitsINSA_20SM90_TMA_LOAD_IM2COLENSA_14ComposedLayoutINSA_7SwizzleILi2ELi4ELi3EEENSA_18smem_ptr_flag_bitsILi16EEENSX_INSB_IJNSB_IJNSC_ILi8EEES1D_EEENSB_IJSK_SE_EEENSB_IJSE_NSC_ILi18EEEEEEEEENSB_IJNSB_IJSK_NSC_ILi256EEEEEENSB_IJSE_SZ_EEENSB_IJSZ_NSC_ILi2048EEEEEEEEEEEEEvEENS16_INSA_23SM90_TMA_LOAD_MULTICASTENS18_IS1A_S1C_NSX_INSB_IJNSB_IJS1D_NSC_ILi16EEEEEES1F_S1H_EEENSB_IJS1K_S1L_NSB_IJSZ_NSC_ILi4096EEEEEEEEEEEEEvEEEENS_8epilogue10collective6detail29Sm90TmaWarpSpecializedAdapterINS24_15DefaultEpilogueISN_NSB_IJNSB_IJlllEEESE_SZ_EEES29_NS23_6thread17LinearCombinationISN_Li1EffLNS2A_9ScaleType4KindE0ELNS_15FloatRoundStyleE2ESN_EENS_4gemm15EpilogueDefaultEEEEEvvEEEEvNT_6ParamsE --------------------------
	.section	.nv.constant0._ZN7cutlass13device_kernelINS_4conv6kernel13ConvUniversalINS1_16ConvProblemShapeILNS1_8OperatorE0ELi2EEENS1_10collective14CollectiveConvINS1_46MainloopSm90TmaGmmaWarpSpecializedImplicitGemmILS5_0ELi18ELi2EN4cute5tupleIJNSA_1CILi2EEENSC_ILi1EEESE_EEENS1_36KernelImplicitTmaWarpSpecializedSm90ELi1EEENSB_IJNSC_ILi64EEENSC_ILi128EEENSB_IJNSC_ILi32EEEEEEEEENS_6half_tESN_NSA_8TiledMMAINSA_8MMA_AtomIJNSA_4SM904GMMA26MMA_64x128x16_F32F16F16_SSILNSR_5MajorE0ELST_0ELNSR_7ScaleInE1ELSU_1EEEEEENSA_6LayoutINSB_IJSE_SE_SE_EEENSB_IJNSC_ILi0EEESZ_SZ_EEEEENSB_IJNSA_10UnderscoreES12_S12_EEEEENS7_6detail26Sm90ImplicitGemmTileTraitsINSA_20SM90_TMA_LOAD_IM2COLENSA_14ComposedLayoutINSA_7SwizzleILi2ELi4ELi3EEENSA_18smem_ptr_flag_bitsILi16EEENSX_INSB_IJNSB_IJNSC_ILi8EEES1D_EEENSB_IJSK_SE_EEENSB_IJSE_NSC_ILi18EEEEEEEEENSB_IJNSB_IJSK_NSC_ILi256EEEEEENSB_IJSE_SZ_EEENSB_IJSZ_NSC_ILi2048EEEEEEEEEEEEEvEENS16_INSA_23SM90_TMA_LOAD_MULTICASTENS18_IS1A_S1C_NSX_INSB_IJNSB_IJS1D_NSC_ILi16EEEEEES1F_S1H_EEENSB_IJS1K_S1L_NSB_IJSZ_NSC_ILi4096EEEEEEEEEEEEEvEEEENS_8epilogue10collective6detail29Sm90TmaWarpSpecializedAdapterINS24_15DefaultEpilogueISN_NSB_IJNSB_IJlllEEESE_SZ_EEES29_NS23_6thread17LinearCombinationISN_Li1EffLNS2A_9ScaleType4KindE0ELNS_15FloatRoundStyleE2ESN_EENS_4gemm15EpilogueDefaultEEEEEvvEEEEvNT_6ParamsE,"a",@progbits
	.sectionflags	@""
	.align	4
.nv.constant0._ZN7cutlass13device_kernelINS_4conv6kernel13ConvUniversalINS1_16ConvProblemShapeILNS1_8OperatorE0ELi2EEENS1_10collective14CollectiveConvINS1_46MainloopSm90TmaGmmaWarpSpecializedImplicitGemmILS5_0ELi18ELi2EN4cute5tupleIJNSA_1CILi2EEENSC_ILi1EEESE_EEENS1_36KernelImplicitTmaWarpSpecializedSm90ELi1EEENSB_IJNSC_ILi64EEENSC_ILi128EEENSB_IJNSC_ILi32EEEEEEEEENS_6half_tESN_NSA_8TiledMMAINSA_8MMA_AtomIJNSA_4SM904GMMA26MMA_64x128x16_F32F16F16_SSILNSR_5MajorE0ELST_0ELNSR_7ScaleInE1ELSU_1EEEEEENSA_6LayoutINSB_IJSE_SE_SE_EEENSB_IJNSC_ILi0EEESZ_SZ_EEEEENSB_IJNSA_10UnderscoreES12_S12_EEEEENS7_6detail26Sm90ImplicitGemmTileTraitsINSA_20SM90_TMA_LOAD_IM2COLENSA_14ComposedLayoutINSA_7SwizzleILi2ELi4ELi3EEENSA_18smem_ptr_flag_bitsILi16EEENSX_INSB_IJNSB_IJNSC_ILi8EEES1D_EEENSB_IJSK_SE_EEENSB_IJSE_NSC_ILi18EEEEEEEEENSB_IJNSB_IJSK_NSC_ILi256EEEEEENSB_IJSE_SZ_EEENSB_IJSZ_NSC_ILi2048EEEEEEEEEEEEEvEENS16_INSA_23SM90_TMA_LOAD_MULTICASTENS18_IS1A_S1C_NSX_INSB_IJNSB_IJS1D_NSC_ILi16EEEEEES1F_S1H_EEENSB_IJS1K_S1L_NSB_IJSZ_NSC_ILi4096EEEEEEEEEEEEEvEEEENS_8epilogue10collective6detail29Sm90TmaWarpSpecializedAdapterINS24_15DefaultEpilogueISN_NSB_IJNSB_IJlllEEESE_SZ_EEES29_NS23_6thread17LinearCombinationISN_Li1EffLNS2A_9ScaleType4KindE0ELNS_15FloatRoundStyleE2ESN_EENS_4gemm15EpilogueDefaultEEEEEvvEEEEvNT_6ParamsE:
	.zero		1536


//--------------------- SYMBOLS --------------------------

	.type		.nv.reservedSmem.offset0,@object
	.size		.nv.reservedSmem.offset0,0x4
